//
// Generated by NVIDIA NVVM Compiler
//
// Compiler Build ID: CL-36424714
// Cuda compilation tools, release 13.0, V13.0.88
// Based on NVVM 20.0.0
//

.version 9.0
.target sm_100
.address_size 64

	// .globl	_Z31matrixMulKernel_1thread1elementiiiPKfS0_Pf

.visible .entry _Z31matrixMulKernel_1thread1elementiiiPKfS0_Pf(
	.param .u32 _Z31matrixMulKernel_1thread1elementiiiPKfS0_Pf_param_0,
	.param .u32 _Z31matrixMulKernel_1thread1elementiiiPKfS0_Pf_param_1,
	.param .u32 _Z31matrixMulKernel_1thread1elementiiiPKfS0_Pf_param_2,
	.param .u64 .ptr .align 1 _Z31matrixMulKernel_1thread1elementiiiPKfS0_Pf_param_3,
	.param .u64 .ptr .align 1 _Z31matrixMulKernel_1thread1elementiiiPKfS0_Pf_param_4,
	.param .u64 .ptr .align 1 _Z31matrixMulKernel_1thread1elementiiiPKfS0_Pf_param_5
)
{
	.reg .pred 	%p<13>;
	.reg .b32 	%r<92>;
	.reg .b32 	%f<68>;
	.reg .b64 	%rd<69>;

	ld.param.u32 	%r45, [_Z31matrixMulKernel_1thread1elementiiiPKfS0_Pf_param_0];
	ld.param.u32 	%r44, [_Z31matrixMulKernel_1thread1elementiiiPKfS0_Pf_param_1];
	ld.param.u32 	%r46, [_Z31matrixMulKernel_1thread1elementiiiPKfS0_Pf_param_2];
	ld.param.u64 	%rd4, [_Z31matrixMulKernel_1thread1elementiiiPKfS0_Pf_param_3];
	ld.param.u64 	%rd5, [_Z31matrixMulKernel_1thread1elementiiiPKfS0_Pf_param_4];
	ld.param.u64 	%rd3, [_Z31matrixMulKernel_1thread1elementiiiPKfS0_Pf_param_5];
	cvta.to.global.u64 	%rd1, %rd5;
	cvta.to.global.u64 	%rd2, %rd4;
	mov.u32 	%r47, %ctaid.y;
	mov.u32 	%r48, %ntid.y;
	mov.u32 	%r49, %tid.y;
	mad.lo.s32 	%r1, %r47, %r48, %r49;
	mov.u32 	%r50, %ctaid.x;
	mov.u32 	%r51, %ntid.x;
	mul.lo.s32 	%r2, %r50, %r51;
	mov.u32 	%r3, %tid.x;
	add.s32 	%r4, %r2, %r3;
	setp.ge.u32 	%p1, %r1, %r45;
	setp.ge.u32 	%p2, %r4, %r46;
	or.pred  	%p3, %p1, %p2;
	@%p3 bra 	$L__BB0_14;
	setp.eq.s32 	%p4, %r44, 0;
	mov.f32 	%f67, 0f00000000;
	@%p4 bra 	$L__BB0_13;
	mul.lo.s32 	%r5, %r44, %r1;
	and.b32  	%r6, %r44, 7;
	setp.lt.u32 	%p5, %r44, 8;
	mov.f32 	%f67, 0f00000000;
	mov.b32 	%r90, 0;
	@%p5 bra 	$L__BB0_5;
	and.b32  	%r90, %r44, -8;
	neg.s32 	%r88, %r90;
	add.s32 	%r53, %r3, %r44;
	add.s32 	%r87, %r53, %r2;
	shl.b32 	%r10, %r44, 3;
	shl.b32 	%r54, %r44, 1;
	add.s32 	%r86, %r4, %r54;
	mad.lo.s32 	%r85, %r44, 3, %r4;
	shl.b32 	%r55, %r44, 2;
	add.s32 	%r84, %r4, %r55;
	mad.lo.s32 	%r83, %r44, 5, %r4;
	mad.lo.s32 	%r82, %r44, 6, %r4;
	mad.lo.s32 	%r81, %r44, 7, %r4;
	add.s32 	%r79, %r5, 3;
	mov.f32 	%f67, 0f00000000;
	mov.u32 	%r80, %r4;
$L__BB0_4:
	.pragma "nounroll";
	add.s32 	%r56, %r79, -3;
	mul.wide.u32 	%rd6, %r56, 4;
	add.s64 	%rd7, %rd2, %rd6;
	ld.global.f32 	%f17, [%rd7];
	mul.wide.u32 	%rd8, %r80, 4;
	add.s64 	%rd9, %rd1, %rd8;
	ld.global.f32 	%f18, [%rd9];
	fma.rn.f32 	%f19, %f17, %f18, %f67;
	add.s32 	%r57, %r79, -2;
	mul.wide.u32 	%rd10, %r57, 4;
	add.s64 	%rd11, %rd2, %rd10;
	ld.global.f32 	%f20, [%rd11];
	mul.wide.u32 	%rd12, %r87, 4;
	add.s64 	%rd13, %rd1, %rd12;
	ld.global.f32 	%f21, [%rd13];
	fma.rn.f32 	%f22, %f20, %f21, %f19;
	add.s32 	%r58, %r79, -1;
	mul.wide.u32 	%rd14, %r58, 4;
	add.s64 	%rd15, %rd2, %rd14;
	ld.global.f32 	%f23, [%rd15];
	mul.wide.u32 	%rd16, %r86, 4;
	add.s64 	%rd17, %rd1, %rd16;
	ld.global.f32 	%f24, [%rd17];
	fma.rn.f32 	%f25, %f23, %f24, %f22;
	add.s32 	%r59, %r79, 4;
	mul.wide.u32 	%rd18, %r79, 4;
	add.s64 	%rd19, %rd2, %rd18;
	ld.global.f32 	%f26, [%rd19];
	mul.wide.u32 	%rd20, %r85, 4;
	add.s64 	%rd21, %rd1, %rd20;
	ld.global.f32 	%f27, [%rd21];
	fma.rn.f32 	%f28, %f26, %f27, %f25;
	add.s32 	%r60, %r79, 1;
	mul.wide.u32 	%rd22, %r60, 4;
	add.s64 	%rd23, %rd2, %rd22;
	ld.global.f32 	%f29, [%rd23];
	mul.wide.u32 	%rd24, %r84, 4;
	add.s64 	%rd25, %rd1, %rd24;
	ld.global.f32 	%f30, [%rd25];
	fma.rn.f32 	%f31, %f29, %f30, %f28;
	add.s32 	%r61, %r79, 2;
	mul.wide.u32 	%rd26, %r61, 4;
	add.s64 	%rd27, %rd2, %rd26;
	ld.global.f32 	%f32, [%rd27];
	mul.wide.u32 	%rd28, %r83, 4;
	add.s64 	%rd29, %rd1, %rd28;
	ld.global.f32 	%f33, [%rd29];
	fma.rn.f32 	%f34, %f32, %f33, %f31;
	add.s32 	%r62, %r79, 3;
	mul.wide.u32 	%rd30, %r62, 4;
	add.s64 	%rd31, %rd2, %rd30;
	ld.global.f32 	%f35, [%rd31];
	mul.wide.u32 	%rd32, %r82, 4;
	add.s64 	%rd33, %rd1, %rd32;
	ld.global.f32 	%f36, [%rd33];
	fma.rn.f32 	%f37, %f35, %f36, %f34;
	mul.wide.u32 	%rd34, %r59, 4;
	add.s64 	%rd35, %rd2, %rd34;
	ld.global.f32 	%f38, [%rd35];
	mul.wide.u32 	%rd36, %r81, 4;
	add.s64 	%rd37, %rd1, %rd36;
	ld.global.f32 	%f39, [%rd37];
	fma.rn.f32 	%f67, %f38, %f39, %f37;
	add.s32 	%r88, %r88, 8;
	add.s32 	%r87, %r87, %r10;
	add.s32 	%r86, %r86, %r10;
	add.s32 	%r85, %r85, %r10;
	add.s32 	%r84, %r84, %r10;
	add.s32 	%r83, %r83, %r10;
	add.s32 	%r82, %r82, %r10;
	add.s32 	%r81, %r81, %r10;
	add.s32 	%r80, %r80, %r10;
	add.s32 	%r79, %r79, 8;
	setp.ne.s32 	%p6, %r88, 0;
	@%p6 bra 	$L__BB0_4;
$L__BB0_5:
	setp.eq.s32 	%p7, %r6, 0;
	@%p7 bra 	$L__BB0_13;
	and.b32  	%r39, %r44, 3;
	setp.lt.u32 	%p8, %r6, 4;
	@%p8 bra 	$L__BB0_8;
	add.s32 	%r63, %r90, %r5;
	mul.wide.u32 	%rd38, %r63, 4;
	add.s64 	%rd39, %rd2, %rd38;
	ld.global.f32 	%f41, [%rd39];
	mad.lo.s32 	%r64, %r90, %r44, %r4;
	mul.wide.u32 	%rd40, %r64, 4;
	add.s64 	%rd41, %rd1, %rd40;
	ld.global.f32 	%f42, [%rd41];
	fma.rn.f32 	%f43, %f41, %f42, %f67;
	add.s32 	%r65, %r63, 1;
	mul.wide.u32 	%rd42, %r65, 4;
	add.s64 	%rd43, %rd2, %rd42;
	ld.global.f32 	%f44, [%rd43];
	add.s32 	%r66, %r64, %r44;
	mul.wide.u32 	%rd44, %r66, 4;
	add.s64 	%rd45, %rd1, %rd44;
	ld.global.f32 	%f45, [%rd45];
	fma.rn.f32 	%f46, %f44, %f45, %f43;
	add.s32 	%r67, %r63, 2;
	mul.wide.u32 	%rd46, %r67, 4;
	add.s64 	%rd47, %rd2, %rd46;
	ld.global.f32 	%f47, [%rd47];
	add.s32 	%r68, %r66, %r44;
	mul.wide.u32 	%rd48, %r68, 4;
	add.s64 	%rd49, %rd1, %rd48;
	ld.global.f32 	%f48, [%rd49];
	fma.rn.f32 	%f49, %f47, %f48, %f46;
	add.s32 	%r69, %r63, 3;
	mul.wide.u32 	%rd50, %r69, 4;
	add.s64 	%rd51, %rd2, %rd50;
	ld.global.f32 	%f50, [%rd51];
	add.s32 	%r70, %r68, %r44;
	mul.wide.u32 	%rd52, %r70, 4;
	add.s64 	%rd53, %rd1, %rd52;
	ld.global.f32 	%f51, [%rd53];
	fma.rn.f32 	%f67, %f50, %f51, %f49;
	add.s32 	%r90, %r90, 4;
$L__BB0_8:
	setp.eq.s32 	%p9, %r39, 0;
	@%p9 bra 	$L__BB0_13;
	setp.eq.s32 	%p10, %r39, 1;
	@%p10 bra 	$L__BB0_11;
	add.s32 	%r71, %r90, %r5;
	mul.wide.u32 	%rd54, %r71, 4;
	add.s64 	%rd55, %rd2, %rd54;
	ld.global.f32 	%f53, [%rd55];
	mad.lo.s32 	%r72, %r90, %r44, %r4;
	mul.wide.u32 	%rd56, %r72, 4;
	add.s64 	%rd57, %rd1, %rd56;
	ld.global.f32 	%f54, [%rd57];
	fma.rn.f32 	%f55, %f53, %f54, %f67;
	add.s32 	%r73, %r71, 1;
	mul.wide.u32 	%rd58, %r73, 4;
	add.s64 	%rd59, %rd2, %rd58;
	ld.global.f32 	%f56, [%rd59];
	add.s32 	%r74, %r72, %r44;
	mul.wide.u32 	%rd60, %r74, 4;
	add.s64 	%rd61, %rd1, %rd60;
	ld.global.f32 	%f57, [%rd61];
	fma.rn.f32 	%f67, %f56, %f57, %f55;
	add.s32 	%r90, %r90, 2;
$L__BB0_11:
	and.b32  	%r75, %r44, 1;
	setp.eq.b32 	%p11, %r75, 1;
	not.pred 	%p12, %p11;
	@%p12 bra 	$L__BB0_13;
	add.s32 	%r76, %r90, %r5;
	mul.wide.u32 	%rd62, %r76, 4;
	add.s64 	%rd63, %rd2, %rd62;
	ld.global.f32 	%f58, [%rd63];
	mad.lo.s32 	%r77, %r90, %r44, %r4;
	mul.wide.u32 	%rd64, %r77, 4;
	add.s64 	%rd65, %rd1, %rd64;
	ld.global.f32 	%f59, [%rd65];
	fma.rn.f32 	%f67, %f58, %f59, %f67;
$L__BB0_13:
	mad.lo.s32 	%r78, %r44, %r1, %r4;
	cvta.to.global.u64 	%rd66, %rd3;
	mul.wide.u32 	%rd67, %r78, 4;
	add.s64 	%rd68, %rd66, %rd67;
	st.global.f32 	[%rd68], %f67;
$L__BB0_14:
	ret;

}
	// .globl	_Z27matrixMulKernel_1thread1rowiiiPKfS0_Pf
.visible .entry _Z27matrixMulKernel_1thread1rowiiiPKfS0_Pf(
	.param .u32 _Z27matrixMulKernel_1thread1rowiiiPKfS0_Pf_param_0,
	.param .u32 _Z27matrixMulKernel_1thread1rowiiiPKfS0_Pf_param_1,
	.param .u32 _Z27matrixMulKernel_1thread1rowiiiPKfS0_Pf_param_2,
	.param .u64 .ptr .align 1 _Z27matrixMulKernel_1thread1rowiiiPKfS0_Pf_param_3,
	.param .u64 .ptr .align 1 _Z27matrixMulKernel_1thread1rowiiiPKfS0_Pf_param_4,
	.param .u64 .ptr .align 1 _Z27matrixMulKernel_1thread1rowiiiPKfS0_Pf_param_5
)
{
	.reg .pred 	%p<22>;
	.reg .b32 	%r<117>;
	.reg .b32 	%f<67>;
	.reg .b64 	%rd<81>;

	ld.param.u32 	%r56, [_Z27matrixMulKernel_1thread1rowiiiPKfS0_Pf_param_0];
	ld.param.u32 	%r54, [_Z27matrixMulKernel_1thread1rowiiiPKfS0_Pf_param_1];
	ld.param.u32 	%r55, [_Z27matrixMulKernel_1thread1rowiiiPKfS0_Pf_param_2];
	ld.param.u64 	%rd7, [_Z27matrixMulKernel_1thread1rowiiiPKfS0_Pf_param_3];
	ld.param.u64 	%rd8, [_Z27matrixMulKernel_1thread1rowiiiPKfS0_Pf_param_4];
	ld.param.u64 	%rd9, [_Z27matrixMulKernel_1thread1rowiiiPKfS0_Pf_param_5];
	cvta.to.global.u64 	%rd1, %rd8;
	cvta.to.global.u64 	%rd2, %rd7;
	cvta.to.global.u64 	%rd3, %rd9;
	mov.u32 	%r57, %ctaid.y;
	mov.u32 	%r58, %ntid.y;
	mov.u32 	%r59, %tid.y;
	mad.lo.s32 	%r1, %r57, %r58, %r59;
	setp.ge.u32 	%p1, %r1, %r56;
	setp.eq.s32 	%p2, %r55, 0;
	or.pred  	%p3, %p1, %p2;
	@%p3 bra 	$L__BB1_26;
	setp.ne.s32 	%p4, %r54, 0;
	mul.lo.s32 	%r2, %r54, %r1;
	@%p4 bra 	$L__BB1_13;
	add.s32 	%r90, %r55, -1;
	and.b32  	%r3, %r55, 7;
	setp.lt.u32 	%p14, %r90, 7;
	mov.b32 	%r101, 0;
	@%p14 bra 	$L__BB1_5;
	and.b32  	%r101, %r55, -8;
	neg.s32 	%r99, %r101;
	mul.wide.u32 	%rd72, %r2, 4;
	add.s64 	%rd73, %rd72, %rd3;
	add.s64 	%rd80, %rd73, 16;
$L__BB1_4:
	.pragma "nounroll";
	mov.b32 	%r91, 0;
	st.global.u32 	[%rd80+-16], %r91;
	st.global.u32 	[%rd80+-12], %r91;
	st.global.u32 	[%rd80+-8], %r91;
	st.global.u32 	[%rd80+-4], %r91;
	st.global.u32 	[%rd80], %r91;
	st.global.u32 	[%rd80+4], %r91;
	st.global.u32 	[%rd80+8], %r91;
	st.global.u32 	[%rd80+12], %r91;
	add.s32 	%r99, %r99, 8;
	add.s64 	%rd80, %rd80, 32;
	setp.ne.s32 	%p15, %r99, 0;
	@%p15 bra 	$L__BB1_4;
$L__BB1_5:
	setp.eq.s32 	%p16, %r3, 0;
	@%p16 bra 	$L__BB1_26;
	and.b32  	%r9, %r55, 3;
	setp.lt.u32 	%p17, %r3, 4;
	@%p17 bra 	$L__BB1_8;
	add.s32 	%r92, %r101, %r2;
	mul.wide.u32 	%rd74, %r92, 4;
	add.s64 	%rd75, %rd3, %rd74;
	mov.b32 	%r93, 0;
	st.global.u32 	[%rd75], %r93;
	st.global.u32 	[%rd75+4], %r93;
	st.global.u32 	[%rd75+8], %r93;
	st.global.u32 	[%rd75+12], %r93;
	add.s32 	%r101, %r101, 4;
$L__BB1_8:
	setp.eq.s32 	%p18, %r9, 0;
	@%p18 bra 	$L__BB1_26;
	setp.eq.s32 	%p19, %r9, 1;
	@%p19 bra 	$L__BB1_11;
	add.s32 	%r94, %r101, %r2;
	mul.wide.u32 	%rd76, %r94, 4;
	add.s64 	%rd77, %rd3, %rd76;
	mov.b32 	%r95, 0;
	st.global.u32 	[%rd77], %r95;
	st.global.u32 	[%rd77+4], %r95;
	add.s32 	%r101, %r101, 2;
$L__BB1_11:
	and.b32  	%r96, %r55, 1;
	setp.eq.b32 	%p20, %r96, 1;
	not.pred 	%p21, %p20;
	@%p21 bra 	$L__BB1_26;
	add.s32 	%r97, %r101, %r2;
	mul.wide.u32 	%rd78, %r97, 4;
	add.s64 	%rd79, %rd3, %rd78;
	mov.b32 	%r98, 0;
	st.global.u32 	[%rd79], %r98;
	bra.uni 	$L__BB1_26;
$L__BB1_13:
	and.b32  	%r14, %r54, 7;
	and.b32  	%r15, %r54, -8;
	neg.s32 	%r16, %r15;
	shl.b32 	%r17, %r54, 3;
	mul.lo.s32 	%r18, %r54, 6;
	mov.b32 	%r103, 0;
$L__BB1_14:
	setp.lt.u32 	%p5, %r54, 8;
	mov.f32 	%f66, 0f00000000;
	mov.b32 	%r115, 0;
	@%p5 bra 	$L__BB1_17;
	add.s32 	%r104, %r2, 3;
	add.s32 	%r112, %r54, %r103;
	shl.b32 	%r62, %r54, 1;
	add.s32 	%r111, %r62, %r103;
	mad.lo.s32 	%r110, %r54, 3, %r103;
	shl.b32 	%r63, %r54, 2;
	add.s32 	%r109, %r63, %r103;
	mad.lo.s32 	%r108, %r54, 5, %r103;
	add.s32 	%r107, %r18, %r103;
	mad.lo.s32 	%r106, %r54, 7, %r103;
	mov.f32 	%f66, 0f00000000;
	mov.u32 	%r105, %r103;
	mov.u32 	%r113, %r16;
$L__BB1_16:
	.pragma "nounroll";
	add.s32 	%r64, %r104, -3;
	mul.wide.u32 	%rd10, %r64, 4;
	add.s64 	%rd11, %rd2, %rd10;
	ld.global.f32 	%f16, [%rd11];
	mul.wide.u32 	%rd12, %r105, 4;
	add.s64 	%rd13, %rd1, %rd12;
	ld.global.f32 	%f17, [%rd13];
	fma.rn.f32 	%f18, %f16, %f17, %f66;
	add.s32 	%r65, %r104, -2;
	mul.wide.u32 	%rd14, %r65, 4;
	add.s64 	%rd15, %rd2, %rd14;
	ld.global.f32 	%f19, [%rd15];
	mul.wide.u32 	%rd16, %r112, 4;
	add.s64 	%rd17, %rd1, %rd16;
	ld.global.f32 	%f20, [%rd17];
	fma.rn.f32 	%f21, %f19, %f20, %f18;
	add.s32 	%r66, %r104, -1;
	mul.wide.u32 	%rd18, %r66, 4;
	add.s64 	%rd19, %rd2, %rd18;
	ld.global.f32 	%f22, [%rd19];
	mul.wide.u32 	%rd20, %r111, 4;
	add.s64 	%rd21, %rd1, %rd20;
	ld.global.f32 	%f23, [%rd21];
	fma.rn.f32 	%f24, %f22, %f23, %f21;
	add.s32 	%r67, %r104, 4;
	mul.wide.u32 	%rd22, %r104, 4;
	add.s64 	%rd23, %rd2, %rd22;
	ld.global.f32 	%f25, [%rd23];
	mul.wide.u32 	%rd24, %r110, 4;
	add.s64 	%rd25, %rd1, %rd24;
	ld.global.f32 	%f26, [%rd25];
	fma.rn.f32 	%f27, %f25, %f26, %f24;
	add.s32 	%r68, %r104, 1;
	mul.wide.u32 	%rd26, %r68, 4;
	add.s64 	%rd27, %rd2, %rd26;
	ld.global.f32 	%f28, [%rd27];
	mul.wide.u32 	%rd28, %r109, 4;
	add.s64 	%rd29, %rd1, %rd28;
	ld.global.f32 	%f29, [%rd29];
	fma.rn.f32 	%f30, %f28, %f29, %f27;
	add.s32 	%r69, %r104, 2;
	mul.wide.u32 	%rd30, %r69, 4;
	add.s64 	%rd31, %rd2, %rd30;
	ld.global.f32 	%f31, [%rd31];
	mul.wide.u32 	%rd32, %r108, 4;
	add.s64 	%rd33, %rd1, %rd32;
	ld.global.f32 	%f32, [%rd33];
	fma.rn.f32 	%f33, %f31, %f32, %f30;
	add.s32 	%r70, %r104, 3;
	mul.wide.u32 	%rd34, %r70, 4;
	add.s64 	%rd35, %rd2, %rd34;
	ld.global.f32 	%f34, [%rd35];
	mul.wide.u32 	%rd36, %r107, 4;
	add.s64 	%rd37, %rd1, %rd36;
	ld.global.f32 	%f35, [%rd37];
	fma.rn.f32 	%f36, %f34, %f35, %f33;
	mul.wide.u32 	%rd38, %r67, 4;
	add.s64 	%rd39, %rd2, %rd38;
	ld.global.f32 	%f37, [%rd39];
	mul.wide.u32 	%rd40, %r106, 4;
	add.s64 	%rd41, %rd1, %rd40;
	ld.global.f32 	%f38, [%rd41];
	fma.rn.f32 	%f66, %f37, %f38, %f36;
	add.s32 	%r113, %r113, 8;
	add.s32 	%r112, %r112, %r17;
	add.s32 	%r111, %r111, %r17;
	add.s32 	%r110, %r110, %r17;
	add.s32 	%r109, %r109, %r17;
	add.s32 	%r108, %r108, %r17;
	add.s32 	%r107, %r107, %r17;
	add.s32 	%r106, %r106, %r17;
	add.s32 	%r105, %r105, %r17;
	add.s32 	%r104, %r104, 8;
	setp.ne.s32 	%p6, %r113, 0;
	mov.u32 	%r115, %r15;
	@%p6 bra 	$L__BB1_16;
$L__BB1_17:
	setp.eq.s32 	%p7, %r14, 0;
	@%p7 bra 	$L__BB1_25;
	add.s32 	%r71, %r14, -1;
	setp.lt.u32 	%p8, %r71, 3;
	@%p8 bra 	$L__BB1_20;
	add.s32 	%r72, %r115, %r2;
	mul.wide.u32 	%rd42, %r72, 4;
	add.s64 	%rd43, %rd2, %rd42;
	ld.global.f32 	%f40, [%rd43];
	mad.lo.s32 	%r73, %r115, %r54, %r103;
	mul.wide.u32 	%rd44, %r73, 4;
	add.s64 	%rd45, %rd1, %rd44;
	ld.global.f32 	%f41, [%rd45];
	fma.rn.f32 	%f42, %f40, %f41, %f66;
	add.s32 	%r74, %r72, 1;
	mul.wide.u32 	%rd46, %r74, 4;
	add.s64 	%rd47, %rd2, %rd46;
	ld.global.f32 	%f43, [%rd47];
	add.s32 	%r75, %r73, %r54;
	mul.wide.u32 	%rd48, %r75, 4;
	add.s64 	%rd49, %rd1, %rd48;
	ld.global.f32 	%f44, [%rd49];
	fma.rn.f32 	%f45, %f43, %f44, %f42;
	add.s32 	%r76, %r72, 2;
	mul.wide.u32 	%rd50, %r76, 4;
	add.s64 	%rd51, %rd2, %rd50;
	ld.global.f32 	%f46, [%rd51];
	add.s32 	%r77, %r75, %r54;
	mul.wide.u32 	%rd52, %r77, 4;
	add.s64 	%rd53, %rd1, %rd52;
	ld.global.f32 	%f47, [%rd53];
	fma.rn.f32 	%f48, %f46, %f47, %f45;
	add.s32 	%r78, %r72, 3;
	mul.wide.u32 	%rd54, %r78, 4;
	add.s64 	%rd55, %rd2, %rd54;
	ld.global.f32 	%f49, [%rd55];
	add.s32 	%r79, %r77, %r54;
	mul.wide.u32 	%rd56, %r79, 4;
	add.s64 	%rd57, %rd1, %rd56;
	ld.global.f32 	%f50, [%rd57];
	fma.rn.f32 	%f66, %f49, %f50, %f48;
	add.s32 	%r115, %r115, 4;
$L__BB1_20:
	and.b32  	%r80, %r54, 3;
	setp.eq.s32 	%p9, %r80, 0;
	@%p9 bra 	$L__BB1_25;
	setp.eq.s32 	%p10, %r80, 1;
	@%p10 bra 	$L__BB1_23;
	add.s32 	%r81, %r115, %r2;
	mul.wide.u32 	%rd58, %r81, 4;
	add.s64 	%rd59, %rd2, %rd58;
	ld.global.f32 	%f52, [%rd59];
	mad.lo.s32 	%r82, %r115, %r54, %r103;
	mul.wide.u32 	%rd60, %r82, 4;
	add.s64 	%rd61, %rd1, %rd60;
	ld.global.f32 	%f53, [%rd61];
	fma.rn.f32 	%f54, %f52, %f53, %f66;
	add.s32 	%r83, %r81, 1;
	mul.wide.u32 	%rd62, %r83, 4;
	add.s64 	%rd63, %rd2, %rd62;
	ld.global.f32 	%f55, [%rd63];
	add.s32 	%r84, %r82, %r54;
	mul.wide.u32 	%rd64, %r84, 4;
	add.s64 	%rd65, %rd1, %rd64;
	ld.global.f32 	%f56, [%rd65];
	fma.rn.f32 	%f66, %f55, %f56, %f54;
	add.s32 	%r115, %r115, 2;
$L__BB1_23:
	and.b32  	%r85, %r54, 1;
	setp.eq.b32 	%p11, %r85, 1;
	not.pred 	%p12, %p11;
	@%p12 bra 	$L__BB1_25;
	add.s32 	%r86, %r115, %r2;
	mul.wide.u32 	%rd66, %r86, 4;
	add.s64 	%rd67, %rd2, %rd66;
	ld.global.f32 	%f57, [%rd67];
	mad.lo.s32 	%r87, %r115, %r54, %r103;
	mul.wide.u32 	%rd68, %r87, 4;
	add.s64 	%rd69, %rd1, %rd68;
	ld.global.f32 	%f58, [%rd69];
	fma.rn.f32 	%f66, %f57, %f58, %f66;
$L__BB1_25:
	add.s32 	%r88, %r103, %r2;
	mul.wide.u32 	%rd70, %r88, 4;
	add.s64 	%rd71, %rd3, %rd70;
	st.global.f32 	[%rd71], %f66;
	add.s32 	%r103, %r103, 1;
	setp.ne.s32 	%p13, %r103, %r55;
	@%p13 bra 	$L__BB1_14;
$L__BB1_26:
	ret;

}
	// .globl	_Z30matrixMulKernel_1thread1columniiiPKfS0_Pf
.visible .entry _Z30matrixMulKernel_1thread1columniiiPKfS0_Pf(
	.param .u32 _Z30matrixMulKernel_1thread1columniiiPKfS0_Pf_param_0,
	.param .u32 _Z30matrixMulKernel_1thread1columniiiPKfS0_Pf_param_1,
	.param .u32 _Z30matrixMulKernel_1thread1columniiiPKfS0_Pf_param_2,
	.param .u64 .ptr .align 1 _Z30matrixMulKernel_1thread1columniiiPKfS0_Pf_param_3,
	.param .u64 .ptr .align 1 _Z30matrixMulKernel_1thread1columniiiPKfS0_Pf_param_4,
	.param .u64 .ptr .align 1 _Z30matrixMulKernel_1thread1columniiiPKfS0_Pf_param_5
)
{
	.reg .pred 	%p<21>;
	.reg .b32 	%r<106>;
	.reg .b32 	%f<67>;
	.reg .b64 	%rd<71>;

	ld.param.u32 	%r50, [_Z30matrixMulKernel_1thread1columniiiPKfS0_Pf_param_0];
	ld.param.u32 	%r51, [_Z30matrixMulKernel_1thread1columniiiPKfS0_Pf_param_1];
	ld.param.u32 	%r52, [_Z30matrixMulKernel_1thread1columniiiPKfS0_Pf_param_2];
	ld.param.u64 	%rd5, [_Z30matrixMulKernel_1thread1columniiiPKfS0_Pf_param_3];
	ld.param.u64 	%rd6, [_Z30matrixMulKernel_1thread1columniiiPKfS0_Pf_param_4];
	ld.param.u64 	%rd7, [_Z30matrixMulKernel_1thread1columniiiPKfS0_Pf_param_5];
	cvta.to.global.u64 	%rd1, %rd6;
	cvta.to.global.u64 	%rd2, %rd5;
	cvta.to.global.u64 	%rd3, %rd7;
	mov.u32 	%r53, %ctaid.x;
	mov.u32 	%r54, %ntid.x;
	mul.lo.s32 	%r1, %r53, %r54;
	mov.u32 	%r2, %tid.x;
	add.s32 	%r3, %r1, %r2;
	setp.ge.u32 	%p1, %r3, %r52;
	setp.eq.s32 	%p2, %r50, 0;
	or.pred  	%p3, %p1, %p2;
	@%p3 bra 	$L__BB2_27;
	setp.ne.s32 	%p4, %r51, 0;
	@%p4 bra 	$L__BB2_14;
	add.s32 	%r84, %r50, -1;
	and.b32  	%r4, %r50, 7;
	setp.lt.u32 	%p13, %r84, 7;
	mul.wide.u32 	%rd70, %r3, 4;
	add.s64 	%rd4, %rd3, %rd70;
	@%p13 bra 	$L__BB2_6;
	and.b32  	%r85, %r50, -8;
	neg.s32 	%r91, %r85;
$L__BB2_4:
	.pragma "nounroll";
	add.s32 	%r91, %r91, 8;
	setp.ne.s32 	%p14, %r91, 0;
	@%p14 bra 	$L__BB2_4;
	mov.b32 	%r86, 0;
	st.global.u32 	[%rd4], %r86;
$L__BB2_6:
	setp.eq.s32 	%p15, %r4, 0;
	@%p15 bra 	$L__BB2_27;
	and.b32  	%r8, %r50, 3;
	setp.lt.u32 	%p16, %r4, 4;
	@%p16 bra 	$L__BB2_9;
	mov.b32 	%r87, 0;
	st.global.u32 	[%rd4], %r87;
$L__BB2_9:
	setp.eq.s32 	%p17, %r8, 0;
	@%p17 bra 	$L__BB2_27;
	setp.eq.s32 	%p18, %r8, 1;
	@%p18 bra 	$L__BB2_12;
	mov.b32 	%r88, 0;
	st.global.u32 	[%rd4], %r88;
$L__BB2_12:
	and.b32  	%r89, %r50, 1;
	setp.eq.b32 	%p19, %r89, 1;
	not.pred 	%p20, %p19;
	@%p20 bra 	$L__BB2_27;
	mov.b32 	%r90, 0;
	st.global.u32 	[%rd4], %r90;
	bra.uni 	$L__BB2_27;
$L__BB2_14:
	and.b32  	%r9, %r51, 7;
	and.b32  	%r10, %r51, -8;
	and.b32  	%r11, %r51, 1;
	neg.s32 	%r12, %r10;
	add.s32 	%r56, %r2, %r51;
	add.s32 	%r13, %r56, %r1;
	shl.b32 	%r14, %r51, 3;
	shl.b32 	%r57, %r51, 1;
	add.s32 	%r15, %r3, %r57;
	mad.lo.s32 	%r16, %r51, 3, %r3;
	shl.b32 	%r58, %r51, 2;
	add.s32 	%r17, %r3, %r58;
	mad.lo.s32 	%r18, %r51, 5, %r3;
	mad.lo.s32 	%r19, %r51, 6, %r3;
	mad.lo.s32 	%r20, %r51, 7, %r3;
	mov.b32 	%r92, 0;
$L__BB2_15:
	setp.lt.u32 	%p5, %r51, 8;
	mul.lo.s32 	%r22, %r92, %r51;
	mov.f32 	%f66, 0f00000000;
	mov.b32 	%r104, 0;
	@%p5 bra 	$L__BB2_18;
	add.s32 	%r93, %r22, 3;
	mov.f32 	%f66, 0f00000000;
	mov.u32 	%r94, %r3;
	mov.u32 	%r95, %r20;
	mov.u32 	%r96, %r19;
	mov.u32 	%r97, %r18;
	mov.u32 	%r98, %r17;
	mov.u32 	%r99, %r16;
	mov.u32 	%r100, %r15;
	mov.u32 	%r101, %r13;
	mov.u32 	%r102, %r12;
$L__BB2_17:
	.pragma "nounroll";
	add.s32 	%r60, %r93, -3;
	mul.wide.u32 	%rd8, %r60, 4;
	add.s64 	%rd9, %rd2, %rd8;
	ld.global.f32 	%f16, [%rd9];
	mul.wide.u32 	%rd10, %r94, 4;
	add.s64 	%rd11, %rd1, %rd10;
	ld.global.f32 	%f17, [%rd11];
	fma.rn.f32 	%f18, %f16, %f17, %f66;
	add.s32 	%r61, %r93, -2;
	mul.wide.u32 	%rd12, %r61, 4;
	add.s64 	%rd13, %rd2, %rd12;
	ld.global.f32 	%f19, [%rd13];
	mul.wide.u32 	%rd14, %r101, 4;
	add.s64 	%rd15, %rd1, %rd14;
	ld.global.f32 	%f20, [%rd15];
	fma.rn.f32 	%f21, %f19, %f20, %f18;
	add.s32 	%r62, %r93, -1;
	mul.wide.u32 	%rd16, %r62, 4;
	add.s64 	%rd17, %rd2, %rd16;
	ld.global.f32 	%f22, [%rd17];
	mul.wide.u32 	%rd18, %r100, 4;
	add.s64 	%rd19, %rd1, %rd18;
	ld.global.f32 	%f23, [%rd19];
	fma.rn.f32 	%f24, %f22, %f23, %f21;
	add.s32 	%r63, %r93, 4;
	mul.wide.u32 	%rd20, %r93, 4;
	add.s64 	%rd21, %rd2, %rd20;
	ld.global.f32 	%f25, [%rd21];
	mul.wide.u32 	%rd22, %r99, 4;
	add.s64 	%rd23, %rd1, %rd22;
	ld.global.f32 	%f26, [%rd23];
	fma.rn.f32 	%f27, %f25, %f26, %f24;
	add.s32 	%r64, %r93, 1;
	mul.wide.u32 	%rd24, %r64, 4;
	add.s64 	%rd25, %rd2, %rd24;
	ld.global.f32 	%f28, [%rd25];
	mul.wide.u32 	%rd26, %r98, 4;
	add.s64 	%rd27, %rd1, %rd26;
	ld.global.f32 	%f29, [%rd27];
	fma.rn.f32 	%f30, %f28, %f29, %f27;
	add.s32 	%r65, %r93, 2;
	mul.wide.u32 	%rd28, %r65, 4;
	add.s64 	%rd29, %rd2, %rd28;
	ld.global.f32 	%f31, [%rd29];
	mul.wide.u32 	%rd30, %r97, 4;
	add.s64 	%rd31, %rd1, %rd30;
	ld.global.f32 	%f32, [%rd31];
	fma.rn.f32 	%f33, %f31, %f32, %f30;
	add.s32 	%r66, %r93, 3;
	mul.wide.u32 	%rd32, %r66, 4;
	add.s64 	%rd33, %rd2, %rd32;
	ld.global.f32 	%f34, [%rd33];
	mul.wide.u32 	%rd34, %r96, 4;
	add.s64 	%rd35, %rd1, %rd34;
	ld.global.f32 	%f35, [%rd35];
	fma.rn.f32 	%f36, %f34, %f35, %f33;
	mul.wide.u32 	%rd36, %r63, 4;
	add.s64 	%rd37, %rd2, %rd36;
	ld.global.f32 	%f37, [%rd37];
	mul.wide.u32 	%rd38, %r95, 4;
	add.s64 	%rd39, %rd1, %rd38;
	ld.global.f32 	%f38, [%rd39];
	fma.rn.f32 	%f66, %f37, %f38, %f36;
	add.s32 	%r102, %r102, 8;
	add.s32 	%r101, %r101, %r14;
	add.s32 	%r100, %r100, %r14;
	add.s32 	%r99, %r99, %r14;
	add.s32 	%r98, %r98, %r14;
	add.s32 	%r97, %r97, %r14;
	add.s32 	%r96, %r96, %r14;
	add.s32 	%r95, %r95, %r14;
	add.s32 	%r94, %r94, %r14;
	add.s32 	%r93, %r93, 8;
	setp.ne.s32 	%p6, %r102, 0;
	mov.u32 	%r104, %r10;
	@%p6 bra 	$L__BB2_17;
$L__BB2_18:
	setp.eq.s32 	%p7, %r9, 0;
	@%p7 bra 	$L__BB2_26;
	add.s32 	%r67, %r9, -1;
	setp.lt.u32 	%p8, %r67, 3;
	@%p8 bra 	$L__BB2_21;
	add.s32 	%r68, %r104, %r22;
	mul.wide.u32 	%rd40, %r68, 4;
	add.s64 	%rd41, %rd2, %rd40;
	ld.global.f32 	%f40, [%rd41];
	mad.lo.s32 	%r69, %r104, %r51, %r3;
	mul.wide.u32 	%rd42, %r69, 4;
	add.s64 	%rd43, %rd1, %rd42;
	ld.global.f32 	%f41, [%rd43];
	fma.rn.f32 	%f42, %f40, %f41, %f66;
	add.s32 	%r70, %r68, 1;
	mul.wide.u32 	%rd44, %r70, 4;
	add.s64 	%rd45, %rd2, %rd44;
	ld.global.f32 	%f43, [%rd45];
	add.s32 	%r71, %r69, %r51;
	mul.wide.u32 	%rd46, %r71, 4;
	add.s64 	%rd47, %rd1, %rd46;
	ld.global.f32 	%f44, [%rd47];
	fma.rn.f32 	%f45, %f43, %f44, %f42;
	add.s32 	%r72, %r68, 2;
	mul.wide.u32 	%rd48, %r72, 4;
	add.s64 	%rd49, %rd2, %rd48;
	ld.global.f32 	%f46, [%rd49];
	add.s32 	%r73, %r71, %r51;
	mul.wide.u32 	%rd50, %r73, 4;
	add.s64 	%rd51, %rd1, %rd50;
	ld.global.f32 	%f47, [%rd51];
	fma.rn.f32 	%f48, %f46, %f47, %f45;
	add.s32 	%r74, %r68, 3;
	mul.wide.u32 	%rd52, %r74, 4;
	add.s64 	%rd53, %rd2, %rd52;
	ld.global.f32 	%f49, [%rd53];
	add.s32 	%r75, %r73, %r51;
	mul.wide.u32 	%rd54, %r75, 4;
	add.s64 	%rd55, %rd1, %rd54;
	ld.global.f32 	%f50, [%rd55];
	fma.rn.f32 	%f66, %f49, %f50, %f48;
	add.s32 	%r104, %r104, 4;
$L__BB2_21:
	and.b32  	%r76, %r51, 3;
	setp.eq.s32 	%p9, %r76, 0;
	@%p9 bra 	$L__BB2_26;
	setp.eq.s32 	%p10, %r76, 1;
	@%p10 bra 	$L__BB2_24;
	add.s32 	%r77, %r104, %r22;
	mul.wide.u32 	%rd56, %r77, 4;
	add.s64 	%rd57, %rd2, %rd56;
	ld.global.f32 	%f52, [%rd57];
	mad.lo.s32 	%r78, %r104, %r51, %r3;
	mul.wide.u32 	%rd58, %r78, 4;
	add.s64 	%rd59, %rd1, %rd58;
	ld.global.f32 	%f53, [%rd59];
	fma.rn.f32 	%f54, %f52, %f53, %f66;
	add.s32 	%r79, %r77, 1;
	mul.wide.u32 	%rd60, %r79, 4;
	add.s64 	%rd61, %rd2, %rd60;
	ld.global.f32 	%f55, [%rd61];
	add.s32 	%r80, %r78, %r51;
	mul.wide.u32 	%rd62, %r80, 4;
	add.s64 	%rd63, %rd1, %rd62;
	ld.global.f32 	%f56, [%rd63];
	fma.rn.f32 	%f66, %f55, %f56, %f54;
	add.s32 	%r104, %r104, 2;
$L__BB2_24:
	setp.eq.s32 	%p11, %r11, 0;
	@%p11 bra 	$L__BB2_26;
	add.s32 	%r81, %r104, %r22;
	mul.wide.u32 	%rd64, %r81, 4;
	add.s64 	%rd65, %rd2, %rd64;
	ld.global.f32 	%f57, [%rd65];
	mad.lo.s32 	%r82, %r104, %r51, %r3;
	mul.wide.u32 	%rd66, %r82, 4;
	add.s64 	%rd67, %rd1, %rd66;
	ld.global.f32 	%f58, [%rd67];
	fma.rn.f32 	%f66, %f57, %f58, %f66;
$L__BB2_26:
	add.s32 	%r83, %r22, %r3;
	mul.wide.u32 	%rd68, %r83, 4;
	add.s64 	%rd69, %rd3, %rd68;
	st.global.f32 	[%rd69], %f66;
	add.s32 	%r92, %r92, 1;
	setp.ne.s32 	%p12, %r92, %r50;
	@%p12 bra 	$L__BB2_15;
$L__BB2_27:
	ret;

}


// ===== COMPILED SASS (sm_100) =====

	.target	sm_100

	.elftype	@"ET_EXEC"


//--------------------- .note.nv.tkinfo           --------------------------
	.section	.note.nv.tkinfo,"",@"SHT_NOTE"
	.sectionflags	@"SHF_NOTE_NV_TKINFO"
	.tkinfo
        /*0018*/ 	.word	0x00000002
        /*0030*/ 	.string	""
        /*0030*/ 	.string	"ptxas"
        /*0030*/ 	.string	"Cuda compilation tools, release 13.0, V13.0.88"
        /*0030*/ 	.string	"Build cuda_13.0.r13.0/compiler.36424714_0"
        /*0030*/ 	.string	"-arch sm_100 -m 64 "



//--------------------- .note.nv.cuinfo           --------------------------
	.section	.note.nv.cuinfo,"",@"SHT_NOTE"
	.sectionflags	@"SHF_NOTE_NV_CUINFO"
        /*0018*/ 	.short	0x0002
        /*001a*/ 	.short	0x0064
        /*001c*/ 	.short	0x0082
	.zero		2


//--------------------- .nv.info                  --------------------------
	.section	.nv.info,"",@"SHT_CUDA_INFO"
	.align	4


	//----- nvinfo : EIATTR_REGCOUNT
	.align		4
        /*0000*/ 	.byte	0x04, 0x2f
        /*0002*/ 	.short	(.L_1 - .L_0)
	.align		4
.L_0:
        /*0004*/ 	.word	index@(_Z31matrixMulKernel_1thread1elementiiiPKfS0_Pf)
        /*0008*/ 	.word	0x00000020


	//----- nvinfo : EIATTR_FRAME_SIZE
	.align		4
.L_1:
        /*000c*/ 	.byte	0x04, 0x11
        /*000e*/ 	.short	(.L_3 - .L_2)
	.align		4
.L_2:
        /*0010*/ 	.word	index@(_Z31matrixMulKernel_1thread1elementiiiPKfS0_Pf)
        /*0014*/ 	.word	0x00000000


	//----- nvinfo : EIATTR_REGCOUNT
	.align		4
.L_3:
        /*0018*/ 	.byte	0x04, 0x2f
        /*001a*/ 	.short	(.L_5 - .L_4)
	.align		4
.L_4:
        /*001c*/ 	.word	index@(_Z27matrixMulKernel_1thread1rowiiiPKfS0_Pf)
        /*0020*/ 	.word	0x00000020


	//----- nvinfo : EIATTR_FRAME_SIZE
	.align		4
.L_5:
        /*0024*/ 	.byte	0x04, 0x11
        /*0026*/ 	.short	(.L_7 - .L_6)
	.align		4
.L_6:
        /*0028*/ 	.word	index@(_Z27matrixMulKernel_1thread1rowiiiPKfS0_Pf)
        /*002c*/ 	.word	0x00000000


	//----- nvinfo : EIATTR_REGCOUNT
	.align		4
.L_7:
        /*0030*/ 	.byte	0x04, 0x2f
        /*0032*/ 	.short	(.L_9 - .L_8)
	.align		4
.L_8:
        /*0034*/ 	.word	index@(_Z30matrixMulKernel_1thread1columniiiPKfS0_Pf)
        /*0038*/ 	.word	0x00000020


	//----- nvinfo : EIATTR_FRAME_SIZE
	.align		4
.L_9:
        /*003c*/ 	.byte	0x04, 0x11
        /*003e*/ 	.short	(.L_11 - .L_10)
	.align		4
.L_10:
        /*0040*/ 	.word	index@(_Z30matrixMulKernel_1thread1columniiiPKfS0_Pf)
        /*0044*/ 	.word	0x00000000


	//----- nvinfo : EIATTR_MIN_STACK_SIZE
	.align		4
.L_11:
        /*0048*/ 	.byte	0x04, 0x12
        /*004a*/ 	.short	(.L_13 - .L_12)
	.align		4
.L_12:
        /*004c*/ 	.word	index@(_Z30matrixMulKernel_1thread1columniiiPKfS0_Pf)
        /*0050*/ 	.word	0x00000000


	//----- nvinfo : EIATTR_MIN_STACK_SIZE
	.align		4
.L_13:
        /*0054*/ 	.byte	0x04, 0x12
        /*0056*/ 	.short	(.L_15 - .L_14)
	.align		4
.L_14:
        /*0058*/ 	.word	index@(_Z27matrixMulKernel_1thread1rowiiiPKfS0_Pf)
        /*005c*/ 	.word	0x00000000


	//----- nvinfo : EIATTR_MIN_STACK_SIZE
	.align		4
.L_15:
        /*0060*/ 	.byte	0x04, 0x12
        /*0062*/ 	.short	(.L_17 - .L_16)
	.align		4
.L_16:
        /*0064*/ 	.word	index@(_Z31matrixMulKernel_1thread1elementiiiPKfS0_Pf)
        /*0068*/ 	.word	0x00000000
.L_17:


//--------------------- .nv.compat                --------------------------
	.section	.nv.compat,"",@"SHT_CUDA_COMPAT_INFO"
	.align	4
        /*0000*/ 	.byte	0x02, 0x09, 0x00, 0x00, 0x02, 0x02, 0x01, 0x00, 0x02, 0x05, 0x05, 0x00, 0x03, 0x07, 0x01, 0x01
        /*0010*/ 	.byte	0x02, 0x03, 0x00, 0x00, 0x02, 0x06, 0x01, 0x00, 0x04, 0x0b, 0x08, 0x00, 0x09, 0x00, 0x00, 0x00
        /*0020*/ 	.byte	0x00, 0x00, 0x00, 0x00


//--------------------- .nv.info._Z30matrixMulKernel_1thread1columniiiPKfS0_Pf --------------------------
	.section	.nv.info._Z30matrixMulKernel_1thread1columniiiPKfS0_Pf,"",@"SHT_CUDA_INFO"
	.sectionflags	@""
	.align	4


	//----- nvinfo : EIATTR_CUDA_API_VERSION
	.align		4
        /*0000*/ 	.byte	0x04, 0x37
        /*0002*/ 	.short	(.L_19 - .L_18)
.L_18:
        /*0004*/ 	.word	0x00000082


	//----- nvinfo : EIATTR_KPARAM_INFO
	.align		4
.L_19:
        /*0008*/ 	.byte	0x04, 0x17
        /*000a*/ 	.short	(.L_21 - .L_20)
.L_20:
        /*000c*/ 	.word	0x00000000
        /*0010*/ 	.short	0x0005
        /*0012*/ 	.short	0x0020
        /*0014*/ 	.byte	0x00, 0xf5, 0x21, 0x00


	//----- nvinfo : EIATTR_KPARAM_INFO
	.align		4
.L_21:
        /*0018*/ 	.byte	0x04, 0x17
        /*001a*/ 	.short	(.L_23 - .L_22)
.L_22:
        /*001c*/ 	.word	0x00000000
        /*0020*/ 	.short	0x0004
        /*0022*/ 	.short	0x0018
        /*0024*/ 	.byte	0x00, 0xf5, 0x21, 0x00


	//----- nvinfo : EIATTR_KPARAM_INFO
	.align		4
.L_23:
        /*0028*/ 	.byte	0x04, 0x17
        /*002a*/ 	.short	(.L_25 - .L_24)
.L_24:
        /*002c*/ 	.word	0x00000000
        /*0030*/ 	.short	0x0003
        /*0032*/ 	.short	0x0010
        /*0034*/ 	.byte	0x00, 0xf5, 0x21, 0x00


	//----- nvinfo : EIATTR_KPARAM_INFO
	.align		4
.L_25:
        /*0038*/ 	.byte	0x04, 0x17
        /*003a*/ 	.short	(.L_27 - .L_26)
.L_26:
        /*003c*/ 	.word	0x00000000
        /*0040*/ 	.short	0x0002
        /*0042*/ 	.short	0x0008
        /*0044*/ 	.byte	0x00, 0xf0, 0x11, 0x00


	//----- nvinfo : EIATTR_KPARAM_INFO
	.align		4
.L_27:
        /*0048*/ 	.byte	0x04, 0x17
        /*004a*/ 	.short	(.L_29 - .L_28)
.L_28:
        /*004c*/ 	.word	0x00000000
        /*0050*/ 	.short	0x0001
        /*0052*/ 	.short	0x0004
        /*0054*/ 	.byte	0x00, 0xf0, 0x11, 0x00


	//----- nvinfo : EIATTR_KPARAM_INFO
	.align		4
.L_29:
        /*0058*/ 	.byte	0x04, 0x17
        /*005a*/ 	.short	(.L_31 - .L_30)
.L_30:
        /*005c*/ 	.word	0x00000000
        /*0060*/ 	.short	0x0000
        /*0062*/ 	.short	0x0000
        /*0064*/ 	.byte	0x00, 0xf0, 0x11, 0x00


	//----- nvinfo : EIATTR_SPARSE_MMA_MASK
	.align		4
.L_31:
        /*0068*/ 	.byte	0x03, 0x50
        /*006a*/ 	.short	0x0000


	//----- nvinfo : EIATTR_MAXREG_COUNT
	.align		4
        /*006c*/ 	.byte	0x03, 0x1b
        /*006e*/ 	.short	0x00ff


	//----- nvinfo : EIATTR_MERCURY_ISA_VERSION
	.align		4
        /*0070*/ 	.byte	0x03, 0x5f
        /*0072*/ 	.short	0x0101


	//----- nvinfo : EIATTR_VRC_CTA_INIT_COUNT
	.align		4
        /*0074*/ 	.byte	0x02, 0x4a
	.zero		1
	.zero		1


	//----- nvinfo : EIATTR_EXIT_INSTR_OFFSETS
	.align		4
        /*0078*/ 	.byte	0x04, 0x1c
        /*007a*/ 	.short	(.L_33 - .L_32)


	//   ....[0]....
.L_32:
        /*007c*/ 	.word	0x000000a0


	//   ....[1]....
        /*0080*/ 	.word	0x00000160


	//   ....[2]....
        /*0084*/ 	.word	0x000001b0


	//   ....[3]....
        /*0088*/ 	.word	0x00000200


	//   ....[4]....
        /*008c*/ 	.word	0x00000220


	//   ....[5]....
        /*0090*/ 	.word	0x00000e90


	//----- nvinfo : EIATTR_CBANK_PARAM_SIZE
	.align		4
.L_33:
        /*0094*/ 	.byte	0x03, 0x19
        /*0096*/ 	.short	0x0028


	//----- nvinfo : EIATTR_PARAM_CBANK
	.align		4
        /*0098*/ 	.byte	0x04, 0x0a
        /*009a*/ 	.short	(.L_35 - .L_34)
	.align		4
.L_34:
        /*009c*/ 	.word	index@(.nv.constant0._Z30matrixMulKernel_1thread1columniiiPKfS0_Pf)
        /*00a0*/ 	.short	0x0380
        /*00a2*/ 	.short	0x0028


	//----- nvinfo : EIATTR_SW_WAR
	.align		4
.L_35:
        /*00a4*/ 	.byte	0x04, 0x36
        /*00a6*/ 	.short	(.L_37 - .L_36)
.L_36:
        /*00a8*/ 	.word	0x00000008
.L_37:


//--------------------- .nv.info._Z27matrixMulKernel_1thread1rowiiiPKfS0_Pf --------------------------
	.section	.nv.info._Z27matrixMulKernel_1thread1rowiiiPKfS0_Pf,"",@"SHT_CUDA_INFO"
	.sectionflags	@""
	.align	4


	//----- nvinfo : EIATTR_CUDA_API_VERSION
	.align		4
        /*0000*/ 	.byte	0x04, 0x37
        /*0002*/ 	.short	(.L_39 - .L_38)
.L_38:
        /*0004*/ 	.word	0x00000082


	//----- nvinfo : EIATTR_KPARAM_INFO
	.align		4
.L_39:
        /*0008*/ 	.byte	0x04, 0x17
        /*000a*/ 	.short	(.L_41 - .L_40)
.L_40:
        /*000c*/ 	.word	0x00000000
        /*0010*/ 	.short	0x0005
        /*0012*/ 	.short	0x0020
        /*0014*/ 	.byte	0x00, 0xf5, 0x21, 0x00


	//----- nvinfo : EIATTR_KPARAM_INFO
	.align		4
.L_41:
        /*0018*/ 	.byte	0x04, 0x17
        /*001a*/ 	.short	(.L_43 - .L_42)
.L_42:
        /*001c*/ 	.word	0x00000000
        /*0020*/ 	.short	0x0004
        /*0022*/ 	.short	0x0018
        /*0024*/ 	.byte	0x00, 0xf5, 0x21, 0x00


	//----- nvinfo : EIATTR_KPARAM_INFO
	.align		4
.L_43:
        /*0028*/ 	.byte	0x04, 0x17
        /*002a*/ 	.short	(.L_45 - .L_44)
.L_44:
        /*002c*/ 	.word	0x00000000
        /*0030*/ 	.short	0x0003
        /*0032*/ 	.short	0x0010
        /*0034*/ 	.byte	0x00, 0xf5, 0x21, 0x00


	//----- nvinfo : EIATTR_KPARAM_INFO
	.align		4
.L_45:
        /*0038*/ 	.byte	0x04, 0x17
        /*003a*/ 	.short	(.L_47 - .L_46)
.L_46:
        /*003c*/ 	.word	0x00000000
        /*0040*/ 	.short	0x0002
        /*0042*/ 	.short	0x0008
        /*0044*/ 	.byte	0x00, 0xf0, 0x11, 0x00


	//----- nvinfo : EIATTR_KPARAM_INFO
	.align		4
.L_47:
        /*0048*/ 	.byte	0x04, 0x17
        /*004a*/ 	.short	(.L_49 - .L_48)
.L_48:
        /*004c*/ 	.word	0x00000000
        /*0050*/ 	.short	0x0001
        /*0052*/ 	.short	0x0004
        /*0054*/ 	.byte	0x00, 0xf0, 0x11, 0x00


	//----- nvinfo : EIATTR_KPARAM_INFO
	.align		4
.L_49:
        /*0058*/ 	.byte	0x04, 0x17
        /*005a*/ 	.short	(.L_51 - .L_50)
.L_50:
        /*005c*/ 	.word	0x00000000
        /*0060*/ 	.short	0x0000
        /*0062*/ 	.short	0x0000
        /*0064*/ 	.byte	0x00, 0xf0, 0x11, 0x00


	//----- nvinfo : EIATTR_SPARSE_MMA_MASK
	.align		4
.L_51:
        /*0068*/ 	.byte	0x03, 0x50
        /*006a*/ 	.short	0x0000


	//----- nvinfo : EIATTR_MAXREG_COUNT
	.align		4
        /*006c*/ 	.byte	0x03, 0x1b
        /*006e*/ 	.short	0x00ff


	//----- nvinfo : EIATTR_MERCURY_ISA_VERSION
	.align		4
        /*0070*/ 	.byte	0x03, 0x5f
        /*0072*/ 	.short	0x0101


	//----- nvinfo : EIATTR_VRC_CTA_INIT_COUNT
	.align		4
        /*0074*/ 	.byte	0x02, 0x4a
	.zero		1
	.zero		1


	//----- nvinfo : EIATTR_EXIT_INSTR_OFFSETS
	.align		4
        /*0078*/ 	.byte	0x04, 0x1c
        /*007a*/ 	.short	(.L_53 - .L_52)


	//   ....[0]....
.L_52:
        /*007c*/ 	.word	0x00000090


	//   ....[1]....
        /*0080*/ 	.word	0x000002a0


	//   ....[2]....
        /*0084*/ 	.word	0x00000370


	//   ....[3]....
        /*0088*/ 	.word	0x00000400


	//   ....[4]....
        /*008c*/ 	.word	0x00000460


	//   ....[5]....
        /*0090*/ 	.word	0x00000e40


	//----- nvinfo : EIATTR_CBANK_PARAM_SIZE
	.align		4
.L_53:
        /*0094*/ 	.byte	0x03, 0x19
        /*0096*/ 	.short	0x0028


	//----- nvinfo : EIATTR_PARAM_CBANK
	.align		4
        /*0098*/ 	.byte	0x04, 0x0a
        /*009a*/ 	.short	(.L_55 - .L_54)
	.align		4
.L_54:
        /*009c*/ 	.word	index@(.nv.constant0._Z27matrixMulKernel_1thread1rowiiiPKfS0_Pf)
        /*00a0*/ 	.short	0x0380
        /*00a2*/ 	.short	0x0028


	//----- nvinfo : EIATTR_SW_WAR
	.align		4
.L_55:
        /*00a4*/ 	.byte	0x04, 0x36
        /*00a6*/ 	.short	(.L_57 - .L_56)
.L_56:
        /*00a8*/ 	.word	0x00000008
.L_57:


//--------------------- .nv.info._Z31matrixMulKernel_1thread1elementiiiPKfS0_Pf --------------------------
	.section	.nv.info._Z31matrixMulKernel_1thread1elementiiiPKfS0_Pf,"",@"SHT_CUDA_INFO"
	.sectionflags	@""
	.align	4


	//----- nvinfo : EIATTR_CUDA_API_VERSION
	.align		4
        /*0000*/ 	.byte	0x04, 0x37
        /*0002*/ 	.short	(.L_59 - .L_58)
.L_58:
        /*0004*/ 	.word	0x00000082


	//----- nvinfo : EIATTR_KPARAM_INFO
	.align		4
.L_59:
        /*0008*/ 	.byte	0x04, 0x17
        /*000a*/ 	.short	(.L_61 - .L_60)
.L_60:
        /*000c*/ 	.word	0x00000000
        /*0010*/ 	.short	0x0005
        /*0012*/ 	.short	0x0020
        /*0014*/ 	.byte	0x00, 0xf5, 0x21, 0x00


	//----- nvinfo : EIATTR_KPARAM_INFO
	.align		4
.L_61:
        /*0018*/ 	.byte	0x04, 0x17
        /*001a*/ 	.short	(.L_63 - .L_62)
.L_62:
        /*001c*/ 	.word	0x00000000
        /*0020*/ 	.short	0x0004
        /*0022*/ 	.short	0x0018
        /*0024*/ 	.byte	0x00, 0xf5, 0x21, 0x00


	//----- nvinfo : EIATTR_KPARAM_INFO
	.align		4
.L_63:
        /*0028*/ 	.byte	0x04, 0x17
        /*002a*/ 	.short	(.L_65 - .L_64)
.L_64:
        /*002c*/ 	.word	0x00000000
        /*0030*/ 	.short	0x0003
        /*0032*/ 	.short	0x0010
        /*0034*/ 	.byte	0x00, 0xf5, 0x21, 0x00


	//----- nvinfo : EIATTR_KPARAM_INFO
	.align		4
.L_65:
        /*0038*/ 	.byte	0x04, 0x17
        /*003a*/ 	.short	(.L_67 - .L_66)
.L_66:
        /*003c*/ 	.word	0x00000000
        /*0040*/ 	.short	0x0002
        /*0042*/ 	.short	0x0008
        /*0044*/ 	.byte	0x00, 0xf0, 0x11, 0x00


	//----- nvinfo : EIATTR_KPARAM_INFO
	.align		4
.L_67:
        /*0048*/ 	.byte	0x04, 0x17
        /*004a*/ 	.short	(.L_69 - .L_68)
.L_68:
        /*004c*/ 	.word	0x00000000
        /*0050*/ 	.short	0x0001
        /*0052*/ 	.short	0x0004
        /*0054*/ 	.byte	0x00, 0xf0, 0x11, 0x00


	//----- nvinfo : EIATTR_KPARAM_INFO
	.align		4
.L_69:
        /*0058*/ 	.byte	0x04, 0x17
        /*005a*/ 	.short	(.L_71 - .L_70)
.L_70:
        /*005c*/ 	.word	0x00000000
        /*0060*/ 	.short	0x0000
        /*0062*/ 	.short	0x0000
        /*0064*/ 	.byte	0x00, 0xf0, 0x11, 0x00


	//----- nvinfo : EIATTR_SPARSE_MMA_MASK
	.align		4
.L_71:
        /*0068*/ 	.byte	0x03, 0x50
        /*006a*/ 	.short	0x0000


	//----- nvinfo : EIATTR_MAXREG_COUNT
	.align		4
        /*006c*/ 	.byte	0x03, 0x1b
        /*006e*/ 	.short	0x00ff


	//----- nvinfo : EIATTR_MERCURY_ISA_VERSION
	.align		4
        /*0070*/ 	.byte	0x03, 0x5f
        /*0072*/ 	.short	0x0101


	//----- nvinfo : EIATTR_VRC_CTA_INIT_COUNT
	.align		4
        /*0074*/ 	.byte	0x02, 0x4a
	.zero		1
	.zero		1


	//----- nvinfo : EIATTR_EXIT_INSTR_OFFSETS
	.align		4
        /*0078*/ 	.byte	0x04, 0x1c
        /*007a*/ 	.short	(.L_73 - .L_72)


	//   ....[0]....
.L_72:
        /*007c*/ 	.word	0x000000e0


	//   ....[1]....
        /*0080*/ 	.word	0x00000a90


	//----- nvinfo : EIATTR_CBANK_PARAM_SIZE
	.align		4
.L_73:
        /*0084*/ 	.byte	0x03, 0x19
        /*0086*/ 	.short	0x0028


	//----- nvinfo : EIATTR_PARAM_CBANK
	.align		4
        /*0088*/ 	.byte	0x04, 0x0a
        /*008a*/ 	.short	(.L_75 - .L_74)
	.align		4
.L_74:
        /*008c*/ 	.word	index@(.nv.constant0._Z31matrixMulKernel_1thread1elementiiiPKfS0_Pf)
        /*0090*/ 	.short	0x0380
        /*0092*/ 	.short	0x0028


	//----- nvinfo : EIATTR_SW_WAR
	.align		4
.L_75:
        /*0094*/ 	.byte	0x04, 0x36
        /*0096*/ 	.short	(.L_77 - .L_76)
.L_76:
        /*0098*/ 	.word	0x00000008
.L_77:


//--------------------- .nv.callgraph             --------------------------
	.section	.nv.callgraph,"",@"SHT_CUDA_CALLGRAPH"
	.align	4
	.sectionentsize	8
	.align		4
        /*0000*/ 	.word	0x00000000
	.align		4
        /*0004*/ 	.word	0xffffffff
	.align		4
        /*0008*/ 	.word	0x00000000
	.align		4
        /*000c*/ 	.word	0xfffffffe
	.align		4
        /*0010*/ 	.word	0x00000000
	.align		4
        /*0014*/ 	.word	0xfffffffd
	.align		4
        /*0018*/ 	.word	0x00000000
	.align		4
        /*001c*/ 	.word	0xfffffffc


//--------------------- .text._Z30matrixMulKernel_1thread1columniiiPKfS0_Pf --------------------------
	.section	.text._Z30matrixMulKernel_1thread1columniiiPKfS0_Pf,"ax",@progbits
	.align	128
        .global         _Z30matrixMulKernel_1thread1columniiiPKfS0_Pf
        .type           _Z30matrixMulKernel_1thread1columniiiPKfS0_Pf,@function
        .size           _Z30matrixMulKernel_1thread1columniiiPKfS0_Pf,(.L_x_22 - _Z30matrixMulKernel_1thread1columniiiPKfS0_Pf)
        .other          _Z30matrixMulKernel_1thread1columniiiPKfS0_Pf,@"STO_CUDA_ENTRY STV_DEFAULT"
_Z30matrixMulKernel_1thread1columniiiPKfS0_Pf:
.text._Z30matrixMulKernel_1thread1columniiiPKfS0_Pf:
[----:B------:R-:W-:Y:S01]  /*0000*/  LDC R1, c[0x0][0x37c] ;  /* 0x0000df00ff017b82 */ /* 0x000fe20000000800 */
[----:B------:R-:W0:Y:S07]  /*0010*/  S2R R2, SR_TID.X ;  /* 0x0000000000027919 */ /* 0x000e2e0000002100 */
[----:B------:R-:W1:Y:S01]  /*0020*/  S2UR UR4, SR_CTAID.X ;  /* 0x00000000000479c3 */ /* 0x000e620000002500 */
[----:B------:R-:W1:Y:S01]  /*0030*/  LDCU UR5, c[0x0][0x360] ;  /* 0x00006c00ff0577ac */ /* 0x000e620008000800 */
[----:B------:R-:W2:Y:S06]  /*0040*/  LDCU UR6, c[0x0][0x388] ;  /* 0x00007100ff0677ac */ /* 0x000eac0008000800 */
[----:B------:R-:W3:Y:S01]  /*0050*/  LDC R4, c[0x0][0x380] ;  /* 0x0000e000ff047b82 */ /* 0x000ee20000000800 */
[----:B-1----:R-:W-:-:S06]  /*0060*/  UIMAD UR4, UR4, UR5, URZ ;  /* 0x00000005040472a4 */ /* 0x002fcc000f8e02ff */
[----:B0-----:R-:W-:Y:S02]  /*0070*/  IADD3 R0, PT, PT, R2, UR4, RZ ;  /* 0x0000000402007c10 */ /* 0x001fe4000fffe0ff */
[----:B---3--:R-:W-:-:S04]  /*0080*/  ISETP.NE.AND P0, PT, R4, RZ, PT ;  /* 0x000000ff0400720c */ /* 0x008fc80003f05270 */
[----:B--2---:R-:W-:-:S13]  /*0090*/  ISETP.GE.U32.OR P0, PT, R0, UR6, !P0 ;  /* 0x0000000600007c0c */ /* 0x004fda000c706470 */
[----:B------:R-:W-:Y:S05]  /*00a0*/  @P0 EXIT ;  /* 0x000000000000094d */ /* 0x000fea0003800000 */
[----:B------:R-:W0:Y:S01]  /*00b0*/  LDC R9, c[0x0][0x384] ;  /* 0x0000e100ff097b82 */ /* 0x000e220000000800 */
[----:B------:R-:W1:Y:S01]  /*00c0*/  LDCU.64 UR16, c[0x0][0x358] ;  /* 0x00006b00ff1077ac */ /* 0x000e620008000a00 */
[----:B0-----:R-:W-:-:S13]  /*00d0*/  ISETP.NE.AND P0, PT, R9, RZ, PT ;  /* 0x000000ff0900720c */ /* 0x001fda0003f05270 */
[----:B-1----:R-:W-:Y:S05]  /*00e0*/  @P0 BRA `(.L_x_0) ;  /* 0x0000000000500947 */ /* 0x002fea0003800000 */
[----:B------:R-:W0:Y:S01]  /*00f0*/  LDC.64 R2, c[0x0][0x3a0] ;  /* 0x0000e800ff027b82 */ /* 0x000e220000000a00 */
[----:B------:R-:W-:-:S04]  /*0100*/  IADD3 R5, PT, PT, R4, -0x1, RZ ;  /* 0xffffffff04057810 */ /* 0x000fc80007ffe0ff */
[----:B------:R-:W-:Y:S02]  /*0110*/  ISETP.GE.U32.AND P0, PT, R5, 0x7, PT ;  /* 0x000000070500780c */ /* 0x000fe40003f06070 */
[----:B------:R-:W-:-:S04]  /*0120*/  LOP3.LUT R5, R4, 0x7, RZ, 0xc0, !PT ;  /* 0x0000000704057812 */ /* 0x000fc800078ec0ff */
[----:B------:R-:W-:Y:S01]  /*0130*/  ISETP.NE.AND P1, PT, R5, RZ, PT ;  /* 0x000000ff0500720c */ /* 0x000fe20003f25270 */
[----:B0-----:R-:W-:-:S06]  /*0140*/  IMAD.WIDE.U32 R2, R0, 0x4, R2 ;  /* 0x0000000400027825 */ /* 0x001fcc00078e0002 */
[----:B------:R0:W-:Y:S06]  /*0150*/  @P0 STG.E desc[UR16][R2.64], RZ ;  /* 0x000000ff02000986 */ /* 0x0001ec000c101910 */
[----:B------:R-:W-:Y:S05]  /*0160*/  @!P1 EXIT ;  /* 0x000000000000994d */ /* 0x000fea0003800000 */
[----:B------:R-:W-:Y:S02]  /*0170*/  LOP3.LUT R0, R4, 0x3, RZ, 0xc0, !PT ;  /* 0x0000000304007812 */ /* 0x000fe400078ec0ff */
[----:B------:R-:W-:Y:S02]  /*0180*/  ISETP.GE.U32.AND P0, PT, R5, 0x4, PT ;  /* 0x000000040500780c */ /* 0x000fe40003f06070 */
[----:B------:R-:W-:-:S11]  /*0190*/  ISETP.NE.AND P1, PT, R0, RZ, PT ;  /* 0x000000ff0000720c */ /* 0x000fd60003f25270 */
[----:B------:R1:W-:Y:S02]  /*01a0*/  @P0 STG.E desc[UR16][R2.64], RZ ;  /* 0x000000ff02000986 */ /* 0x0003e4000c101910 */
[----:B------:R-:W-:Y:S05]  /*01b0*/  @!P1 EXIT ;  /* 0x000000000000994d */ /* 0x000fea0003800000 */
[----:B------:R-:W-:Y:S02]  /*01c0*/  ISETP.NE.AND P0, PT, R0, 0x1, PT ;  /* 0x000000010000780c */ /* 0x000fe40003f05270 */
[----:B------:R-:W-:-:S04]  /*01d0*/  LOP3.LUT R0, R4, 0x1, RZ, 0xc0, !PT ;  /* 0x0000000104007812 */ /* 0x000fc800078ec0ff */
[----:B------:R-:W-:-:S07]  /*01e0*/  ISETP.NE.U32.AND P1, PT, R0, 0x1, PT ;  /* 0x000000010000780c */ /* 0x000fce0003f25070 */
[----:B------:R2:W-:Y:S06]  /*01f0*/  @P0 STG.E desc[UR16][R2.64], RZ ;  /* 0x000000ff02000986 */ /* 0x0005ec000c101910 */
[----:B------:R-:W-:Y:S05]  /*0200*/  @P1 EXIT ;  /* 0x000000000000194d */ /* 0x000fea0003800000 */
[----:B------:R-:W-:Y:S01]  /*0210*/  STG.E desc[UR16][R2.64], RZ ;  /* 0x000000ff02007986 */ /* 0x000fe2000c101910 */
[----:B------:R-:W-:Y:S05]  /*0220*/  EXIT ;  /* 0x000000000000794d */ /* 0x000fea0003800000 */
.L_x_0:
[C---:B------:R-:W-:Y:S01]  /*0230*/  LOP3.LUT R3, R9.reuse, 0xfffffff8, RZ, 0xc0, !PT ;  /* 0xfffffff809037812 */ /* 0x040fe200078ec0ff */
[C---:B------:R-:W-:Y:S01]  /*0240*/  IMAD R4, R9.reuse, 0x3, R0 ;  /* 0x0000000309047824 */ /* 0x040fe200078e0200 */
[C---:B------:R-:W-:Y:S01]  /*0250*/  IADD3 R2, PT, PT, R9.reuse, UR4, R2 ;  /* 0x0000000409027c10 */ /* 0x040fe2000fffe002 */
[C-C-:B------:R-:W-:Y:S01]  /*0260*/  IMAD R5, R9.reuse, 0x4, R0.reuse ;  /* 0x0000000409057824 */ /* 0x140fe200078e0200 */
[----:B------:R-:W-:Y:S01]  /*0270*/  UMOV UR4, URZ ;  /* 0x000000ff00047c82 */ /* 0x000fe20008000000 */
[C-C-:B------:R-:W-:Y:S02]  /*0280*/  IMAD R6, R9.reuse, 0x5, R0.reuse ;  /* 0x0000000509067824 */ /* 0x140fe400078e0200 */
[C-C-:B------:R-:W-:Y:S02]  /*0290*/  IMAD R7, R9.reuse, 0x6, R0.reuse ;  /* 0x0000000609077824 */ /* 0x140fe400078e0200 */
[----:B------:R-:W-:-:S07]  /*02a0*/  IMAD R8, R9, 0x7, R0 ;  /* 0x0000000709087824 */ /* 0x000fce00078e0200 */
.L_x_5:
[----:B0-----:R-:W0:Y:S01]  /*02b0*/  LDC.64 R10, c[0x0][0x380] ;  /* 0x0000e000ff0a7b82 */ /* 0x001e220000000a00 */
[----:B------:R-:W-:Y:S01]  /*02c0*/  UMOV UR8, UR4 ;  /* 0x0000000400087c82 */ /* 0x000fe20008000000 */
[----:B------:R-:W-:Y:S01]  /*02d0*/  UIADD3 UR4, UPT, UPT, UR4, 0x1, URZ ;  /* 0x0000000104047890 */ /* 0x000fe2000fffe0ff */
[----:B------:R-:W-:Y:S01]  /*02e0*/  HFMA2 R27, -RZ, RZ, 0, 0 ;  /* 0x00000000ff1b7431 */ /* 0x000fe200000001ff */
[----:B0-----:R-:W-:-:S04]  /*02f0*/  R2UR UR18, R11 ;  /* 0x000000000b1272ca */ /* 0x001fc800000e0000 */
[----:B------:R-:W-:-:S09]  /*0300*/  ISETP.NE.AND P0, PT, R10, UR4, PT ;  /* 0x000000040a007c0c */ /* 0x000fd2000bf05270 */
[----:B------:R-:W-:-:S04]  /*0310*/  MOV R9, UR18 ;  /* 0x0000001200097c02 */ /* 0x000fc80008000f00 */
[----:B------:R-:W-:Y:S01]  /*0320*/  ISETP.GE.U32.AND P1, PT, R9, 0x8, PT ;  /* 0x000000080900780c */ /* 0x000fe20003f26070 */
[----:B------:R-:W-:-:S12]  /*0330*/  IMAD.MOV.U32 R9, RZ, RZ, RZ ;  /* 0x000000ffff097224 */ /* 0x000fd800078e00ff */
[----:B------:R-:W-:Y:S05]  /*0340*/  @!P1 BRA `(.L_x_1) ;  /* 0x0000000400949947 */ /* 0x000fea0003800000 */
[----:B------:R-:W0:Y:S01]  /*0350*/  LDC R23, c[0x0][0x384] ;  /* 0x0000e100ff177b82 */ /* 0x000e220000000800 */
[----:B------:R-:W-:Y:S01]  /*0360*/  IADD3 R11, PT, PT, -R3, RZ, RZ ;  /* 0x000000ff030b7210 */ /* 0x000fe20007ffe1ff */
[----:B------:R-:W-:Y:S01]  /*0370*/  IMAD.MOV.U32 R12, RZ, RZ, R0 ;  /* 0x000000ffff0c7224 */ /* 0x000fe200078e0000 */
[----:B------:R-:W-:Y:S01]  /*0380*/  MOV R27, RZ ;  /* 0x000000ff001b7202 */ /* 0x000fe20000000f00 */
[----:B------:R-:W-:Y:S01]  /*0390*/  IMAD.MOV.U32 R10, RZ, RZ, R6 ;  /* 0x000000ffff0a7224 */ /* 0x000fe200078e0006 */
[----:B------:R-:W-:Y:S01]  /*03a0*/  MOV R13, R8 ;  /* 0x00000008000d7202 */ /* 0x000fe20000000f00 */
[----:B------:R-:W-:Y:S01]  /*03b0*/  IMAD.MOV.U32 R25, RZ, RZ, R2 ;  /* 0x000000ffff197224 */ /* 0x000fe200078e0002 */
[----:B------:R-:W-:Y:S01]  /*03c0*/  MOV R22, R7 ;  /* 0x0000000700167202 */ /* 0x000fe20000000f00 */
[----:B------:R-:W1:Y:S01]  /*03d0*/  LDCU.128 UR12, c[0x0][0x390] ;  /* 0x00007200ff0c77ac */ /* 0x000e620008000c00 */
[----:B------:R-:W-:Y:S02]  /*03e0*/  MOV R24, R5 ;  /* 0x0000000500187202 */ /* 0x000fe40000000f00 */
[----:B------:R-:W-:Y:S01]  /*03f0*/  MOV R9, R4 ;  /* 0x0000000400097202 */ /* 0x000fe20000000f00 */
[----:B------:R-:W-:Y:S01]  /*0400*/  UIMAD UR9, UR8, UR18, 0x3 ;  /* 0x00000003080974a4 */ /* 0x000fe2000f8e0212 */
[----:B01----:R-:W-:-:S11]  /*0410*/  LEA R23, R23, R0, 0x1 ;  /* 0x0000000017177211 */ /* 0x003fd600078e08ff */
.L_x_2:
[----:B------:R-:W-:Y:S01]  /*0420*/  UIADD3 UR6, UPT, UPT, UR9, -0x3, URZ ;  /* 0xfffffffd09067890 */ /* 0x000fe2000fffe0ff */
[----:B------:R-:W-:-:S03]  /*0430*/  MOV R17, 0x4 ;  /* 0x0000000400117802 */ /* 0x000fc60000000f00 */
[----:B------:R-:W-:Y:S02]  /*0440*/  UIMAD.WIDE.U32 UR6, UR6, 0x4, UR12 ;  /* 0x00000004060678a5 */ /* 0x000fe4000f8e000c */
[----:B------:R-:W-:-:S04]  /*0450*/  IMAD.WIDE.U32 R16, R12, R17, UR14 ;  /* 0x0000000e0c107e25 */ /* 0x000fc8000f8e0011 */
[----:B------:R-:W-:Y:S01]  /*0460*/  IMAD.U32 R14, RZ, RZ, UR6 ;  /* 0x00000006ff0e7e24 */ /* 0x000fe2000f8e00ff */
[----:B------:R-:W-:Y:S01]  /*0470*/  MOV R15, UR7 ;  /* 0x00000007000f7c02 */ /* 0x000fe20008000f00 */
[----:B------:R-:W2:Y:S04]  /*0480*/  LDG.E R16, desc[UR16][R16.64] ;  /* 0x0000001010107981 */ /* 0x000ea8000c1e1900 */
[----:B------:R-:W2:Y:S01]  /*0490*/  LDG.E R14, desc[UR16][R14.64] ;  /* 0x000000100e0e7981 */ /* 0x000ea2000c1e1900 */
[----:B------:R-:W-:Y:S01]  /*04a0*/  UIADD3 UR6, UPT, UPT, UR9, -0x2, URZ ;  /* 0xfffffffe09067890 */ /* 0x000fe2000fffe0ff */
[----:B------:R-:W-:-:S03]  /*04b0*/  HFMA2 R20, -RZ, RZ, 0, 2.384185791015625e-07 ;  /* 0x00000004ff147431 */ /* 0x000fc600000001ff */
[----:B------:R-:W-:-:S06]  /*04c0*/  UIMAD.WIDE.U32 UR6, UR6, 0x4, UR12 ;  /* 0x00000004060678a5 */ /* 0x000fcc000f8e000c */
[----:B------:R-:W-:Y:S01]  /*04d0*/  IMAD.U32 R18, RZ, RZ, UR6 ;  /* 0x00000006ff127e24 */ /* 0x000fe2000f8e00ff */
[----:B------:R-:W-:Y:S01]  /*04e0*/  MOV R19, UR7 ;  /* 0x0000000700137c02 */ /* 0x000fe20008000f00 */
[----:B------:R-:W-:-:S04]  /*04f0*/  IMAD.WIDE.U32 R20, R25, R20, UR14 ;  /* 0x0000000e19147e25 */ /* 0x000fc8000f8e0014 */
[----:B------:R0:W3:Y:S04]  /*0500*/  LDG.E R26, desc[UR16][R18.64] ;  /* 0x00000010121a7981 */ /* 0x0000e8000c1e1900 */
[----:B------:R1:W3:Y:S01]  /*0510*/  LDG.E R29, desc[UR16][R20.64] ;  /* 0x00000010141d7981 */ /* 0x0002e2000c1e1900 */
[----:B------:R-:W-:Y:S01]  /*0520*/  UIADD3 UR6, UPT, UPT, UR9, -0x1, URZ ;  /* 0xffffffff09067890 */ /* 0x000fe2000fffe0ff */
[----:B------:R-:W-:-:S03]  /*0530*/  MOV R28, 0x4 ;  /* 0x00000004001c7802 */ /* 0x000fc60000000f00 */
[----:B------:R-:W-:Y:S01]  /*0540*/  UIMAD.WIDE.U32 UR6, UR6, 0x4, UR12 ;  /* 0x00000004060678a5 */ /* 0x000fe2000f8e000c */
[----:B0-----:R-:W-:Y:S01]  /*0550*/  HFMA2 R18, -RZ, RZ, 0, 2.384185791015625e-07 ;  /* 0x00000004ff127431 */ /* 0x001fe200000001ff */
[----:B------:R-:W-:-:S04]  /*0560*/  UIMAD.WIDE.U32 UR10, UR9, 0x4, UR12 ;  /* 0x00000004090a78a5 */ /* 0x000fc8000f8e000c */
[----:B------:R-:W-:Y:S02]  /*0570*/  MOV R17, UR7 ;  /* 0x0000000700117c02 */ /* 0x000fe40008000f00 */
[----:B-1----:R-:W-:Y:S01]  /*0580*/  MOV R21, UR11 ;  /* 0x0000000b00157c02 */ /* 0x002fe20008000f00 */
[----:B------:R-:W-:Y:S02]  /*0590*/  IMAD.U32 R20, RZ, RZ, UR10 ;  /* 0x0000000aff147e24 */ /* 0x000fe4000f8e00ff */
[----:B------:R-:W-:-:S03]  /*05a0*/  IMAD.WIDE.U32 R18, R9, R18, UR14 ;  /* 0x0000000e09127e25 */ /* 0x000fc6000f8e0012 */
[----:B------:R-:W4:Y:S04]  /*05b0*/  LDG.E R21, desc[UR16][R20.64] ;  /* 0x0000001014157981 */ /* 0x000f28000c1e1900 */
[----:B------:R-:W4:Y:S01]  /*05c0*/  LDG.E R18, desc[UR16][R18.64] ;  /* 0x0000001012127981 */ /* 0x000f22000c1e1900 */
[----:B--2---:R-:W-:Y:S01]  /*05d0*/  FFMA R27, R14, R16, R27 ;  /* 0x000000100e1b7223 */ /* 0x004fe2000000001b */
[----:B------:R-:W-:-:S04]  /*05e0*/  IMAD.WIDE.U32 R14, R23, R28, UR14 ;  /* 0x0000000e170e7e25 */ /* 0x000fc8000f8e001c */
[----:B------:R-:W-:Y:S01]  /*05f0*/  IMAD.U32 R16, RZ, RZ, UR6 ;  /* 0x00000006ff107e24 */ /* 0x000fe2000f8e00ff */
[----:B------:R0:W2:Y:S04]  /*0600*/  LDG.E R28, desc[UR16][R14.64] ;  /* 0x000000100e1c7981 */ /* 0x0000a8000c1e1900 */
[----:B------:R3:W2:Y:S01]  /*0610*/  LDG.E R17, desc[UR16][R16.64] ;  /* 0x0000001010117981 */ /* 0x0006a2000c1e1900 */
[----:B------:R-:W-:-:S04]  /*0620*/  UIADD3 UR6, UPT, UPT, UR9, 0x1, URZ ;  /* 0x0000000109067890 */ /* 0x000fc8000fffe0ff */
[----:B------:R-:W-:Y:S01]  /*0630*/  UIMAD.WIDE.U32 UR6, UR6, 0x4, UR12 ;  /* 0x00000004060678a5 */ /* 0x000fe2000f8e000c */
[----:B0-----:R-:W-:Y:S01]  /*0640*/  MOV R15, 0x4 ;  /* 0x00000004000f7802 */ /* 0x001fe20000000f00 */
[----:B---3--:R-:W-:-:S04]  /*0650*/  FFMA R16, R26, R29, R27 ;  /* 0x0000001d1a107223 */ /* 0x008fc8000000001b */
[----:B------:R-:W-:Y:S01]  /*0660*/  IMAD.WIDE.U32 R26, R24, R15, UR14 ;  /* 0x0000000e181a7e25 */ /* 0x000fe2000f8e000f */
[----:B------:R-:W-:-:S03]  /*0670*/  MOV R15, UR7 ;  /* 0x00000007000f7c02 */ /* 0x000fc60008000f00 */
[----:B------:R-:W-:Y:S02]  /*0680*/  IMAD.U32 R14, RZ, RZ, UR6 ;  /* 0x00000006ff0e7e24 */ /* 0x000fe4000f8e00ff */
[----:B------:R-:W3:Y:S04]  /*0690*/  LDG.E R26, desc[UR16][R26.64] ;  /* 0x000000101a1a7981 */ /* 0x000ee8000c1e1900 */
[----:B------:R0:W3:Y:S01]  /*06a0*/  LDG.E R29, desc[UR16][R14.64] ;  /* 0x000000100e1d7981 */ /* 0x0000e2000c1e1900 */
[----:B------:R-:W-:-:S04]  /*06b0*/  UIADD3 UR6, UPT, UPT, UR9, 0x2, URZ ;  /* 0x0000000209067890 */ /* 0x000fc8000fffe0ff */
[----:B------:R-:W-:Y:S02]  /*06c0*/  UIMAD.WIDE.U32 UR6, UR6, 0x4, UR12 ;  /* 0x00000004060678a5 */ /* 0x000fe4000f8e000c */
[----:B------:R-:W-:-:S04]  /*06d0*/  UIADD3 UR5, UPT, UPT, UR9, 0x3, URZ ;  /* 0x0000000309057890 */ /* 0x000fc8000fffe0ff */
[----:B------:R-:W-:Y:S01]  /*06e0*/  MOV R19, UR7 ;  /* 0x0000000700137c02 */ /* 0x000fe20008000f00 */
[----:B--2---:R-:W-:Y:S01]  /*06f0*/  FFMA R28, R17, R28, R16 ;  /* 0x0000001c111c7223 */ /* 0x004fe20000000010 */
[----:B------:R-:W-:-:S03]  /*0700*/  HFMA2 R17, -RZ, RZ, 0, 2.384185791015625e-07 ;  /* 0x00000004ff117431 */ /* 0x000fc600000001ff */
[----:B----4-:R-:W-:Y:S01]  /*0710*/  FFMA R28, R21, R18, R28 ;  /* 0x00000012151c7223 */ /* 0x010fe2000000001c */
[----:B------:R-:W-:Y:S01]  /*0720*/  IMAD.U32 R18, RZ, RZ, UR6 ;  /* 0x00000006ff127e24 */ /* 0x000fe2000f8e00ff */
[----:B------:R-:W-:Y:S02]  /*0730*/  UIMAD.WIDE.U32 UR6, UR5, 0x4, UR12 ;  /* 0x00000004050678a5 */ /* 0x000fe4000f8e000c */
[----:B------:R-:W-:Y:S01]  /*0740*/  UIADD3 UR5, UPT, UPT, UR9, 0x4, URZ ;  /* 0x0000000409057890 */ /* 0x000fe2000fffe0ff */
[----:B------:R-:W-:-:S03]  /*0750*/  IMAD.WIDE.U32 R20, R10, R17, UR14 ;  /* 0x0000000e0a147e25 */ /* 0x000fc6000f8e0011 */
[----:B0-----:R-:W-:Y:S01]  /*0760*/  MOV R14, UR6 ;  /* 0x00000006000e7c02 */ /* 0x001fe20008000f00 */
[----:B------:R-:W2:Y:S01]  /*0770*/  LDG.E R18, desc[UR16][R18.64] ;  /* 0x0000001012127981 */ /* 0x000ea2000c1e1900 */
[----:B------:R-:W-:Y:S01]  /*0780*/  IMAD.U32 R15, RZ, RZ, UR7 ;  /* 0x00000007ff0f7e24 */ /* 0x000fe2000f8e00ff */
[----:B------:R-:W-:Y:S01]  /*0790*/  UIMAD.WIDE.U32 UR6, UR5, 0x4, UR12 ;  /* 0x00000004050678a5 */ /* 0x000fe2000f8e000c */
[----:B------:R-:W-:Y:S01]  /*07a0*/  IMAD.WIDE.U32 R16, R22, R17, UR14 ;  /* 0x0000000e16107e25 */ /* 0x000fe2000f8e0011 */
[----:B------:R-:W2:Y:S04]  /*07b0*/  LDG.E R27, desc[UR16][R20.64] ;  /* 0x00000010141b7981 */ /* 0x000ea8000c1e1900 */
[----:B------:R0:W4:Y:S01]  /*07c0*/  LDG.E R15, desc[UR16][R14.64] ;  /* 0x000000100e0f7981 */ /* 0x000122000c1e1900 */
[----:B---3--:R-:W-:-:S03]  /*07d0*/  FFMA R26, R29, R26, R28 ;  /* 0x0000001a1d1a7223 */ /* 0x008fc6000000001c */
[----:B------:R1:W4:Y:S01]  /*07e0*/  LDG.E R16, desc[UR16][R16.64] ;  /* 0x0000001010107981 */ /* 0x000322000c1e1900 */
[----:B0-----:R-:W-:Y:S01]  /*07f0*/  MOV R14, 0x4 ;  /* 0x00000004000e7802 */ /* 0x001fe20000000f00 */
[----:B------:R-:W-:Y:S01]  /*0800*/  IMAD.U32 R21, RZ, RZ, UR7 ;  /* 0x00000007ff157e24 */ /* 0x000fe2000f8e00ff */
[----:B------:R-:W-:-:S03]  /*0810*/  MOV R20, UR6 ;  /* 0x0000000600147c02 */ /* 0x000fc60008000f00 */
[----:B------:R-:W-:Y:S02]  /*0820*/  IMAD.WIDE.U32 R28, R13, R14, UR14 ;  /* 0x0000000e0d1c7e25 */ /* 0x000fe4000f8e000e */
[----:B------:R-:W3:Y:S04]  /*0830*/  LDG.E R21, desc[UR16][R20.64] ;  /* 0x0000001014157981 */ /* 0x000ee8000c1e1900 */
[----:B------:R-:W3:Y:S01]  /*0840*/  LDG.E R28, desc[UR16][R28.64] ;  /* 0x000000101c1c7981 */ /* 0x000ee2000c1e1900 */
[----:B------:R-:W-:-:S04]  /*0850*/  IADD3 R11, PT, PT, R11, 0x8, RZ ;  /* 0x000000080b0b7810 */ /* 0x000fc80007ffe0ff */
[----:B------:R-:W-:Y:S02]  /*0860*/  ISETP.NE.AND P1, PT, R11, RZ, PT ;  /* 0x000000ff0b00720c */ /* 0x000fe40003f25270 */
[----:B-1----:R-:W-:Y:S01]  /*0870*/  MOV R17, UR18 ;  /* 0x0000001200117c02 */ /* 0x002fe20008000f00 */
[----:B------:R-:W-:Y:S01]  /*0880*/  UIADD3 UR9, UPT, UPT, UR9, 0x8, URZ ;  /* 0x0000000809097890 */ /* 0x000fe2000fffe0ff */
[----:B------:R-:W-:Y:S02]  /*0890*/  MOV R19, UR18 ;  /* 0x0000001200137c02 */ /* 0x000fe40008000f00 */
[----:B------:R-:W-:Y:S01]  /*08a0*/  MOV R14, UR18 ;  /* 0x00000012000e7c02 */ /* 0x000fe20008000f00 */
[----:B------:R-:W-:Y:S01]  /*08b0*/  IMAD R24, R17, 0x8, R24 ;  /* 0x0000000811187824 */ /* 0x000fe200078e0218 */
[----:B------:R-:W-:Y:S01]  /*08c0*/  LEA R25, R19, R25, 0x3 ;  /* 0x0000001913197211 */ /* 0x000fe200078e18ff */
[----:B------:R-:W-:Y:S01]  /*08d0*/  IMAD R22, R17, 0x8, R22 ;  /* 0x0000000811167824 */ /* 0x000fe200078e0216 */
[----:B------:R-:W-:-:S02]  /*08e0*/  LEA R23, R14, R23, 0x3 ;  /* 0x000000170e177211 */ /* 0x000fc400078e18ff */
[----:B------:R-:W-:Y:S02]  /*08f0*/  LEA R13, R14, R13, 0x3 ;  /* 0x0000000d0e0d7211 */ /* 0x000fe400078e18ff */
[----:B------:R-:W-:Y:S01]  /*0900*/  LEA R12, R19, R12, 0x3 ;  /* 0x0000000c130c7211 */ /* 0x000fe200078e18ff */
[----:B--2---:R-:W-:Y:S01]  /*0910*/  FFMA R18, R18, R27, R26 ;  /* 0x0000001b12127223 */ /* 0x004fe2000000001a */
[----:B------:R-:W-:-:S03]  /*0920*/  IMAD.U32 R26, RZ, RZ, UR18 ;  /* 0x00000012ff1a7e24 */ /* 0x000fc6000f8e00ff */
[----:B----4-:R-:W-:Y:S01]  /*0930*/  FFMA R16, R15, R16, R18 ;  /* 0x000000100f107223 */ /* 0x010fe20000000012 */
[----:B------:R-:W-:Y:S02]  /*0940*/  MOV R15, UR18 ;  /* 0x00000012000f7c02 */ /* 0x000fe40008000f00 */
[----:B------:R-:W-:Y:S02]  /*0950*/  LEA R9, R26, R9, 0x3 ;  /* 0x000000091a097211 */ /* 0x000fe400078e18ff */
[----:B------:R-:W-:Y:S01]  /*0960*/  LEA R10, R15, R10, 0x3 ;  /* 0x0000000a0f0a7211 */ /* 0x000fe200078e18ff */
[----:B---3--:R-:W-:Y:S01]  /*0970*/  FFMA R27, R21, R28, R16 ;  /* 0x0000001c151b7223 */ /* 0x008fe20000000010 */
[----:B------:R-:W-:Y:S06]  /*0980*/  @P1 BRA `(.L_x_2) ;  /* 0xfffffff800a41947 */ /* 0x000fec000383ffff */
[----:B------:R-:W-:-:S07]  /*0990*/  MOV R9, R3 ;  /* 0x0000000300097202 */ /* 0x000fce0000000f00 */
.L_x_1:
[----:B------:R-:W0:Y:S02]  /*09a0*/  LDCU UR5, c[0x0][0x384] ;  /* 0x00007080ff0577ac */ /* 0x000e240008000800 */
[----:B0-----:R-:W-:-:S04]  /*09b0*/  ULOP3.LUT UR5, UR5, 0x7, URZ, 0xc0, !UPT ;  /* 0x0000000705057892 */ /* 0x001fc8000f8ec0ff */
[----:B------:R-:W-:-:S09]  /*09c0*/  UISETP.NE.AND UP0, UPT, UR5, URZ, UPT ;  /* 0x000000ff0500728c */ /* 0x000fd2000bf05270 */
[----:B------:R-:W-:Y:S05]  /*09d0*/  BRA.U !UP0, `(.L_x_3) ;  /* 0x0000000508147547 */ /* 0x000fea000b800000 */
[----:B------:R-:W-:-:S04]  /*09e0*/  UIADD3 UR5, UPT, UPT, UR5, -0x1, URZ ;  /* 0xffffffff05057890 */ /* 0x000fc8000fffe0ff */
[----:B------:R-:W-:-:S09]  /*09f0*/  UISETP.GE.U32.AND UP0, UPT, UR5, 0x3, UPT ;  /* 0x000000030500788c */ /* 0x000fd2000bf06070 */
[----:B------:R-:W-:Y:S05]  /*0a00*/  BRA.U !UP0, `(.L_x_4) ;  /* 0x0000000108807547 */ /* 0x000fea000b800000 */
[----:B------:R-:W0:Y:S01]  /*0a10*/  LDC.64 R10, c[0x0][0x398] ;  /* 0x0000e600ff0a7b82 */ /* 0x000e220000000a00 */
[----:B------:R-:W-:Y:S02]  /*0a20*/  IMAD.U32 R14, RZ, RZ, UR8 ;  /* 0x00000008ff0e7e24 */ /* 0x000fe4000f8e00ff */
[----:B------:R-:W-:Y:S02]  /*0a30*/  IMAD R17, R9, UR18, R0 ;  /* 0x0000001209117c24 */ /* 0x000fe4000f8e0200 */
[----:B------:R-:W-:-:S03]  /*0a40*/  IMAD R15, R14, UR18, R9 ;  /* 0x000000120e0f7c24 */ /* 0x000fc6000f8e0209 */
[----:B------:R-:W1:Y:S02]  /*0a50*/  LDC.64 R12, c[0x0][0x390] ;  /* 0x0000e400ff0c7b82 */ /* 0x000e640000000a00 */
[C---:B------:R-:W-:Y:S02]  /*0a60*/  IADD3 R21, PT, PT, R15.reuse, 0x1, RZ ;  /* 0x000000010f157810 */ /* 0x040fe40007ffe0ff */
[C---:B------:R-:W-:Y:S02]  /*0a70*/  IADD3 R29, PT, PT, R15.reuse, 0x2, RZ ;  /* 0x000000020f1d7810 */ /* 0x040fe40007ffe0ff */
[----:B------:R-:W-:Y:S01]  /*0a80*/  IADD3 R26, PT, PT, R15, 0x3, RZ ;  /* 0x000000030f1a7810 */ /* 0x000fe20007ffe0ff */
[C---:B0-----:R-:W-:Y:S01]  /*0a90*/  IMAD.WIDE.U32 R22, R17.reuse, 0x4, R10 ;  /* 0x0000000411167825 */ /* 0x041fe200078e000a */
[----:B------:R-:W-:-:S05]  /*0aa0*/  IADD3 R17, PT, PT, R17, UR18, RZ ;  /* 0x0000001211117c10 */ /* 0x000fca000fffe0ff */
[----:B------:R-:W-:Y:S01]  /*0ab0*/  VIADD R16, R17, UR18 ;  /* 0x0000001211107c36 */ /* 0x000fe20008000000 */
[----:B------:R-:W2:Y:S01]  /*0ac0*/  LDG.E R22, desc[UR16][R22.64] ;  /* 0x0000001016167981 */ /* 0x000ea2000c1e1900 */
[----:B-1----:R-:W-:-:S04]  /*0ad0*/  IMAD.WIDE.U32 R24, R15, 0x4, R12 ;  /* 0x000000040f187825 */ /* 0x002fc800078e000c */
[----:B------:R-:W-:Y:S02]  /*0ae0*/  IMAD.WIDE.U32 R20, R21, 0x4, R12 ;  /* 0x0000000415147825 */ /* 0x000fe400078e000c */
[----:B------:R-:W2:Y:S02]  /*0af0*/  LDG.E R24, desc[UR16][R24.64] ;  /* 0x0000001018187981 */ /* 0x000ea4000c1e1900 */
[----:B------:R-:W-:Y:S02]  /*0b00*/  IMAD.WIDE.U32 R18, R17, 0x4, R10 ;  /* 0x0000000411127825 */ /* 0x000fe400078e000a */
[----:B------:R-:W3:Y:S02]  /*0b10*/  LDG.E R20, desc[UR16][R20.64] ;  /* 0x0000001014147981 */ /* 0x000ee4000c1e1900 */
[----:B------:R-:W-:Y:S01]  /*0b20*/  IMAD.WIDE.U32 R14, R29, 0x4, R12 ;  /* 0x000000041d0e7825 */ /* 0x000fe200078e000c */
[C---:B------:R-:W-:Y:S01]  /*0b30*/  IADD3 R29, PT, PT, R16.reuse, UR18, RZ ;  /* 0x00000012101d7c10 */ /* 0x040fe2000fffe0ff */
[----:B------:R-:W3:Y:S02]  /*0b40*/  LDG.E R19, desc[UR16][R18.64] ;  /* 0x0000001012137981 */ /* 0x000ee4000c1e1900 */
[----:B------:R-:W-:-:S02]  /*0b50*/  IMAD.WIDE.U32 R16, R16, 0x4, R10 ;  /* 0x0000000410107825 */ /* 0x000fc400078e000a */
[----:B------:R-:W4:Y:S02]  /*0b60*/  LDG.E R15, desc[UR16][R14.64] ;  /* 0x000000100e0f7981 */ /* 0x000f24000c1e1900 */
[----:B------:R-:W-:Y:S02]  /*0b70*/  IMAD.WIDE.U32 R12, R26, 0x4, R12 ;  /* 0x000000041a0c7825 */ /* 0x000fe400078e000c */
[----:B------:R-:W4:Y:S02]  /*0b80*/  LDG.E R16, desc[UR16][R16.64] ;  /* 0x0000001010107981 */ /* 0x000f24000c1e1900 */
[----:B------:R-:W-:Y:S02]  /*0b90*/  IMAD.WIDE.U32 R10, R29, 0x4, R10 ;  /* 0x000000041d0a7825 */ /* 0x000fe400078e000a */
[----:B------:R-:W5:Y:S04]  /*0ba0*/  LDG.E R13, desc[UR16][R12.64] ;  /* 0x000000100c0d7981 */ /* 0x000f68000c1e1900 */
[----:B------:R-:W5:Y:S01]  /*0bb0*/  LDG.E R10, desc[UR16][R10.64] ;  /* 0x000000100a0a7981 */ /* 0x000f62000c1e1900 */
[----:B------:R-:W-:Y:S01]  /*0bc0*/  IADD3 R9, PT, PT, R9, 0x4, RZ ;  /* 0x0000000409097810 */ /* 0x000fe20007ffe0ff */
[----:B--2---:R-:W-:-:S04]  /*0bd0*/  FFMA R27, R24, R22, R27 ;  /* 0x00000016181b7223 */ /* 0x004fc8000000001b */
[----:B---3--:R-:W-:-:S04]  /*0be0*/  FFMA R20, R20, R19, R27 ;  /* 0x0000001314147223 */ /* 0x008fc8000000001b */
[----:B----4-:R-:W-:-:S04]  /*0bf0*/  FFMA R20, R15, R16, R20 ;  /* 0x000000100f147223 */ /* 0x010fc80000000014 */
[----:B-----5:R-:W-:-:S07]  /*0c00*/  FFMA R27, R13, R10, R20 ;  /* 0x0000000a0d1b7223 */ /* 0x020fce0000000014 */
.L_x_4:
[----:B------:R-:W-:-:S05]  /*0c10*/  IMAD.U32 R10, RZ, RZ, UR18 ;  /* 0x00000012ff0a7e24 */ /* 0x000fca000f8e00ff */
[----:B------:R-:W-:-:S13]  /*0c20*/  LOP3.LUT P1, R10, R10, 0x3, RZ, 0xc0, !PT ;  /* 0x000000030a0a7812 */ /* 0x000fda000782c0ff */
[----:B------:R-:W-:Y:S05]  /*0c30*/  @!P1 BRA `(.L_x_3) ;  /* 0x00000000007c9947 */ /* 0x000fea0003800000 */
[----:B------:R-:W0:Y:S01]  /*0c40*/  LDC.64 R18, c[0x0][0x390] ;  /* 0x0000e400ff127b82 */ /* 0x000e220000000a00 */
[----:B------:R-:W-:Y:S02]  /*0c50*/  ISETP.NE.AND P1, PT, R10, 0x1, PT ;  /* 0x000000010a00780c */ /* 0x000fe40003f25270 */
[----:B------:R-:W-:Y:S02]  /*0c60*/  MOV R15, UR18 ;  /* 0x00000012000f7c02 */ /* 0x000fe40008000f00 */
[----:B------:R-:W-:Y:S02]  /*0c70*/  MOV R14, UR8 ;  /* 0x00000008000e7c02 */ /* 0x000fe40008000f00 */
[----:B------:R-:W-:Y:S01]  /*0c80*/  LOP3.LUT P2, RZ, R15, 0x1, RZ, 0xc0, !PT ;  /* 0x000000010fff7812 */ /* 0x000fe2000784c0ff */
[----:B------:R-:W1:Y:S01]  /*0c90*/  LDC.64 R16, c[0x0][0x398] ;  /* 0x0000e600ff107b82 */ /* 0x000e620000000a00 */
[----:B------:R-:W-:-:S05]  /*0ca0*/  MOV R22, UR8 ;  /* 0x0000000800167c02 */ /* 0x000fca0008000f00 */
[C---:B------:R-:W-:Y:S02]  /*0cb0*/  @P1 IMAD R23, R9.reuse, UR18, R0 ;  /* 0x0000001209171c24 */ /* 0x040fe4000f8e0200 */
[----:B------:R-:W2:Y:S01]  /*0cc0*/  LDC.64 R10, c[0x0][0x390] ;  /* 0x0000e400ff0a7b82 */ /* 0x000ea20000000a00 */
[----:B------:R-:W-:Y:S01]  /*0cd0*/  @P1 IMAD R15, R14, UR18, R9 ;  /* 0x000000120e0f1c24 */ /* 0x000fe2000f8e0209 */
[----:B------:R-:W-:Y:S02]  /*0ce0*/  @P1 IADD3 R9, PT, PT, R9, 0x2, RZ ;  /* 0x0000000209091810 */ /* 0x000fe40007ffe0ff */
[----:B------:R-:W-:Y:S01]  /*0cf0*/  @P1 IADD3 R29, PT, PT, R23, UR18, RZ ;  /* 0x00000012171d1c10 */ /* 0x000fe2000fffe0ff */
[----:B------:R-:W-:-:S03]  /*0d00*/  @P1 VIADD R25, R15, 0x1 ;  /* 0x000000010f191836 */ /* 0x000fc60000000000 */
[----:B------:R-:W3:Y:S01]  /*0d10*/  LDC.64 R12, c[0x0][0x398] ;  /* 0x0000e600ff0c7b82 */ /* 0x000ee20000000a00 */
[----:B0-----:R-:W-:-:S04]  /*0d20*/  @P1 IMAD.WIDE.U32 R20, R15, 0x4, R18 ;  /* 0x000000040f141825 */ /* 0x001fc800078e0012 */
[----:B-1----:R-:W-:Y:S02]  /*0d30*/  @P1 IMAD.WIDE.U32 R14, R23, 0x4, R16 ;  /* 0x00000004170e1825 */ /* 0x002fe400078e0010 */
[----:B------:R-:W4:Y:S02]  /*0d40*/  @P1 LDG.E R20, desc[UR16][R20.64] ;  /* 0x0000001014141981 */ /* 0x000f24000c1e1900 */
[----:B------:R-:W-:Y:S02]  /*0d50*/  @P2 IMAD R23, R22, UR18, R9 ;  /* 0x0000001216172c24 */ /* 0x000fe4000f8e0209 */
[----:B------:R-:W-:Y:S01]  /*0d60*/  @P1 IMAD.WIDE.U32 R18, R25, 0x4, R18 ;  /* 0x0000000419121825 */ /* 0x000fe200078e0012 */
[----:B------:R-:W4:Y:S03]  /*0d70*/  @P1 LDG.E R14, desc[UR16][R14.64] ;  /* 0x000000100e0e1981 */ /* 0x000f26000c1e1900 */
[----:B------:R-:W-:-:S02]  /*0d80*/  @P1 IMAD.WIDE.U32 R16, R29, 0x4, R16 ;  /* 0x000000041d101825 */ /* 0x000fc400078e0010 */
[----:B------:R-:W5:Y:S02]  /*0d90*/  @P1 LDG.E R19, desc[UR16][R18.64] ;  /* 0x0000001012131981 */ /* 0x000f64000c1e1900 */
[----:B------:R-:W-:Y:S02]  /*0da0*/  @P2 IMAD R9, R9, UR18, R0 ;  /* 0x0000001209092c24 */ /* 0x000fe4000f8e0200 */
[----:B--2---:R-:W-:Y:S01]  /*0db0*/  @P2 IMAD.WIDE.U32 R10, R23, 0x4, R10 ;  /* 0x00000004170a2825 */ /* 0x004fe200078e000a */
[----:B------:R-:W5:Y:S03]  /*0dc0*/  @P1 LDG.E R16, desc[UR16][R16.64] ;  /* 0x0000001010101981 */ /* 0x000f66000c1e1900 */
[----:B---3--:R-:W-:Y:S02]  /*0dd0*/  @P2 IMAD.WIDE.U32 R12, R9, 0x4, R12 ;  /* 0x00000004090c2825 */ /* 0x008fe400078e000c */
[----:B------:R-:W2:Y:S04]  /*0de0*/  @P2 LDG.E R10, desc[UR16][R10.64] ;  /* 0x000000100a0a2981 */ /* 0x000ea8000c1e1900 */
[----:B------:R-:W2:Y:S01]  /*0df0*/  @P2 LDG.E R12, desc[UR16][R12.64] ;  /* 0x000000100c0c2981 */ /* 0x000ea2000c1e1900 */
[----:B----4-:R-:W-:-:S04]  /*0e00*/  @P1 FFMA R20, R20, R14, R27 ;  /* 0x0000000e14141223 */ /* 0x010fc8000000001b */
[----:B-----5:R-:W-:-:S04]  /*0e10*/  @P1 FFMA R27, R19, R16, R20 ;  /* 0x00000010131b1223 */ /* 0x020fc80000000014 */
[----:B--2---:R-:W-:-:S07]  /*0e20*/  @P2 FFMA R27, R10, R12, R27 ;  /* 0x0000000c0a1b2223 */ /* 0x004fce000000001b */
.L_x_3:
[----:B------:R-:W0:Y:S01]  /*0e30*/  LDC.64 R10, c[0x0][0x3a0] ;  /* 0x0000e800ff0a7b82 */ /* 0x000e220000000a00 */
[----:B------:R-:W-:-:S05]  /*0e40*/  MOV R9, UR8 ;  /* 0x0000000800097c02 */ /* 0x000fca0008000f00 */
[----:B------:R-:W-:-:S04]  /*0e50*/  IMAD R9, R9, UR18, R0 ;  /* 0x0000001209097c24 */ /* 0x000fc8000f8e0200 */
[----:B0-----:R-:W-:-:S05]  /*0e60*/  IMAD.WIDE.U32 R10, R9, 0x4, R10 ;  /* 0x00000004090a7825 */ /* 0x001fca00078e000a */
[----:B------:R0:W-:Y:S01]  /*0e70*/  STG.E desc[UR16][R10.64], R27 ;  /* 0x0000001b0a007986 */ /* 0x0001e2000c101910 */
[----:B------:R-:W-:Y:S05]  /*0e80*/  @P0 BRA `(.L_x_5) ;  /* 0xfffffff400080947 */ /* 0x000fea000383ffff */
[----:B------:R-:W-:Y:S05]  /*0e90*/  EXIT ;  /* 0x000000000000794d */ /* 0x000fea0003800000 */
.L_x_6:
[----:B------:R-:W-:-:S00]  /*0ea0*/  BRA `(.L_x_6) ;  /* 0xfffffffc00fc7947 */ /* 0x000fc0000383ffff */
[----:B------:R-:W-:-:S00]  /*0eb0*/  NOP ;  /* 0x0000000000007918 */ /* 0x000fc00000000000 */
        /* <DEDUP_REMOVED lines=12> */
.L_x_22:


//--------------------- .text._Z27matrixMulKernel_1thread1rowiiiPKfS0_Pf --------------------------
	.section	.text._Z27matrixMulKernel_1thread1rowiiiPKfS0_Pf,"ax",@progbits
	.align	128
        .global         _Z27matrixMulKernel_1thread1rowiiiPKfS0_Pf
        .type           _Z27matrixMulKernel_1thread1rowiiiPKfS0_Pf,@function
        .size           _Z27matrixMulKernel_1thread1rowiiiPKfS0_Pf,(.L_x_23 - _Z27matrixMulKernel_1thread1rowiiiPKfS0_Pf)
        .other          _Z27matrixMulKernel_1thread1rowiiiPKfS0_Pf,@"STO_CUDA_ENTRY STV_DEFAULT"
_Z27matrixMulKernel_1thread1rowiiiPKfS0_Pf:
.text._Z27matrixMulKernel_1thread1rowiiiPKfS0_Pf:
[----:B------:R-:W-:Y:S01]  /*0000*/  LDC R1, c[0x0][0x37c] ;  /* 0x0000df00ff017b82 */ /* 0x000fe20000000800 */
[----:B------:R-:W0:Y:S07]  /*0010*/  S2R R3, SR_TID.Y ;  /* 0x0000000000037919 */ /* 0x000e2e0000002200 */
[----:B------:R-:W0:Y:S01]  /*0020*/  S2UR UR4, SR_CTAID.Y ;  /* 0x00000000000479c3 */ /* 0x000e220000002600 */
[----:B------:R-:W1:Y:S07]  /*0030*/  LDCU UR5, c[0x0][0x380] ;  /* 0x00007000ff0577ac */ /* 0x000e6e0008000800 */
[----:B------:R-:W0:Y:S08]  /*0040*/  LDC R0, c[0x0][0x364] ;  /* 0x0000d900ff007b82 */ /* 0x000e300000000800 */
[----:B------:R-:W2:Y:S01]  /*0050*/  LDC R8, c[0x0][0x388] ;  /* 0x0000e200ff087b82 */ /* 0x000ea20000000800 */
[----:B0-----:R-:W-:Y:S01]  /*0060*/  IMAD R0, R0, UR4, R3 ;  /* 0x0000000400007c24 */ /* 0x001fe2000f8e0203 */
[----:B--2---:R-:W-:-:S04]  /*0070*/  ISETP.NE.AND P0, PT, R8, RZ, PT ;  /* 0x000000ff0800720c */ /* 0x004fc80003f05270 */
[----:B-1----:R-:W-:-:S13]  /*0080*/  ISETP.GE.U32.OR P0, PT, R0, UR5, !P0 ;  /* 0x0000000500007c0c */ /* 0x002fda000c706470 */
[----:B------:R-:W-:Y:S05]  /*0090*/  @P0 EXIT ;  /* 0x000000000000094d */ /* 0x000fea0003800000 */
[----:B------:R-:W0:Y:S01]  /*00a0*/  LDCU UR4, c[0x0][0x384] ;  /* 0x00007080ff0477ac */ /* 0x000e220008000800 */
[----:B------:R-:W1:Y:S01]  /*00b0*/  LDCU.64 UR8, c[0x0][0x358] ;  /* 0x00006b00ff0877ac */ /* 0x000e620008000a00 */
[----:B0-----:R-:W-:Y:S02]  /*00c0*/  UISETP.NE.AND UP0, UPT, UR4, URZ, UPT ;  /* 0x000000ff0400728c */ /* 0x001fe4000bf05270 */
[----:B------:R-:W-:-:S07]  /*00d0*/  IMAD R0, R0, UR4, RZ ;  /* 0x0000000400007c24 */ /* 0x000fce000f8e02ff */
[----:B-1----:R-:W-:Y:S05]  /*00e0*/  BRA.U UP0, `(.L_x_7) ;  /* 0x0000000100e07547 */ /* 0x002fea000b800000 */
[C---:B------:R-:W-:Y:S01]  /*00f0*/  IADD3 R2, PT, PT, R8.reuse, -0x1, RZ ;  /* 0xffffffff08027810 */ /* 0x040fe20007ffe0ff */
[----:B------:R-:W-:Y:S01]  /*0100*/  HFMA2 R5, -RZ, RZ, 0, 0 ;  /* 0x00000000ff057431 */ /* 0x000fe200000001ff */
[----:B------:R-:W-:Y:S02]  /*0110*/  LOP3.LUT R9, R8, 0x7, RZ, 0xc0, !PT ;  /* 0x0000000708097812 */ /* 0x000fe400078ec0ff */
[----:B------:R-:W-:Y:S02]  /*0120*/  ISETP.GE.U32.AND P1, PT, R2, 0x7, PT ;  /* 0x000000070200780c */ /* 0x000fe40003f26070 */
[----:B------:R-:W-:-:S11]  /*0130*/  ISETP.NE.AND P0, PT, R9, RZ, PT ;  /* 0x000000ff0900720c */ /* 0x000fd60003f05270 */
[----:B------:R-:W-:Y:S05]  /*0140*/  @!P1 BRA `(.L_x_8) ;  /* 0x0000000000549947 */ /* 0x000fea0003800000 */
[----:B------:R-:W0:Y:S01]  /*0150*/  LDC.64 R2, c[0x0][0x3a0] ;  /* 0x0000e800ff027b82 */ /* 0x000e220000000a00 */
[----:B------:R-:W-:-:S04]  /*0160*/  LOP3.LUT R5, R8, 0xfffffff8, RZ, 0xc0, !PT ;  /* 0xfffffff808057812 */ /* 0x000fc800078ec0ff */
[----:B------:R-:W-:Y:S01]  /*0170*/  IADD3 R4, PT, PT, -R5, RZ, RZ ;  /* 0x000000ff05047210 */ /* 0x000fe20007ffe1ff */
[----:B0-----:R-:W-:-:S03]  /*0180*/  IMAD.WIDE.U32 R2, R0, 0x4, R2 ;  /* 0x0000000400027825 */ /* 0x001fc600078e0002 */
[----:B------:R-:W-:-:S04]  /*0190*/  IADD3 R6, P1, PT, R2, 0x10, RZ ;  /* 0x0000001002067810 */ /* 0x000fc80007f3e0ff */
[----:B------:R-:W-:-:S09]  /*01a0*/  IADD3.X R7, PT, PT, RZ, R3, RZ, P1, !PT ;  /* 0x00000003ff077210 */ /* 0x000fd20000ffe4ff */
.L_x_9:
[----:B------:R-:W-:Y:S01]  /*01b0*/  IADD3 R4, PT, PT, R4, 0x8, RZ ;  /* 0x0000000804047810 */ /* 0x000fe20007ffe0ff */
[----:B0-----:R-:W-:Y:S01]  /*01c0*/  IMAD.MOV.U32 R3, RZ, RZ, R7 ;  /* 0x000000ffff037224 */ /* 0x001fe200078e0007 */
[----:B------:R-:W-:Y:S02]  /*01d0*/  MOV R2, R6 ;  /* 0x0000000600027202 */ /* 0x000fe40000000f00 */
[----:B------:R-:W-:Y:S02]  /*01e0*/  ISETP.NE.AND P1, PT, R4, RZ, PT ;  /* 0x000000ff0400720c */ /* 0x000fe40003f25270 */
[----:B------:R-:W-:Y:S01]  /*01f0*/  IADD3 R6, P2, PT, R2, 0x20, RZ ;  /* 0x0000002002067810 */ /* 0x000fe20007f5e0ff */
[----:B------:R0:W-:Y:S03]  /*0200*/  STG.E desc[UR8][R2.64+-0x10], RZ ;  /* 0xfffff0ff02007986 */ /* 0x0001e6000c101908 */
[----:B------:R-:W-:Y:S01]  /*0210*/  IADD3.X R7, PT, PT, RZ, R3, RZ, P2, !PT ;  /* 0x00000003ff077210 */ /* 0x000fe200017fe4ff */
[----:B------:R0:W-:Y:S04]  /*0220*/  STG.E desc[UR8][R2.64+-0xc], RZ ;  /* 0xfffff4ff02007986 */ /* 0x0001e8000c101908 */
[----:B------:R0:W-:Y:S04]  /*0230*/  STG.E desc[UR8][R2.64+-0x8], RZ ;  /* 0xfffff8ff02007986 */ /* 0x0001e8000c101908 */
[----:B------:R0:W-:Y:S04]  /*0240*/  STG.E desc[UR8][R2.64+-0x4], RZ ;  /* 0xfffffcff02007986 */ /* 0x0001e8000c101908 */
[----:B------:R0:W-:Y:S04]  /*0250*/  STG.E desc[UR8][R2.64], RZ ;  /* 0x000000ff02007986 */ /* 0x0001e8000c101908 */
[----:B------:R0:W-:Y:S04]  /*0260*/  STG.E desc[UR8][R2.64+0x4], RZ ;  /* 0x000004ff02007986 */ /* 0x0001e8000c101908 */
[----:B------:R0:W-:Y:S04]  /*0270*/  STG.E desc[UR8][R2.64+0x8], RZ ;  /* 0x000008ff02007986 */ /* 0x0001e8000c101908 */
[----:B------:R0:W-:Y:S01]  /*0280*/  STG.E desc[UR8][R2.64+0xc], RZ ;  /* 0x00000cff02007986 */ /* 0x0001e2000c101908 */
[----:B------:R-:W-:Y:S05]  /*0290*/  @P1 BRA `(.L_x_9) ;  /* 0xfffffffc00c41947 */ /* 0x000fea000383ffff */
.L_x_8:
[----:B------:R-:W-:Y:S05]  /*02a0*/  @!P0 EXIT ;  /* 0x000000000000894d */ /* 0x000fea0003800000 */
[----:B------:R-:W-:Y:S02]  /*02b0*/  ISETP.GE.U32.AND P0, PT, R9, 0x4, PT ;  /* 0x000000040900780c */ /* 0x000fe40003f06070 */
[----:B------:R-:W-:-:S04]  /*02c0*/  LOP3.LUT R4, R8, 0x3, RZ, 0xc0, !PT ;  /* 0x0000000308047812 */ /* 0x000fc800078ec0ff */
[----:B------:R-:W-:-:S07]  /*02d0*/  ISETP.NE.AND P1, PT, R4, RZ, PT ;  /* 0x000000ff0400720c */ /* 0x000fce0003f25270 */
[----:B------:R-:W-:Y:S06]  /*02e0*/  @!P0 BRA `(.L_x_10) ;  /* 0x0000000000208947 */ /* 0x000fec0003800000 */
[----:B0-----:R-:W0:Y:S01]  /*02f0*/  LDC.64 R2, c[0x0][0x3a0] ;  /* 0x0000e800ff027b82 */ /* 0x001e220000000a00 */
[----:B------:R-:W-:Y:S02]  /*0300*/  IADD3 R7, PT, PT, R0, R5, RZ ;  /* 0x0000000500077210 */ /* 0x000fe40007ffe0ff */
[----:B------:R-:W-:-:S03]  /*0310*/  IADD3 R5, PT, PT, R5, 0x4, RZ ;  /* 0x0000000405057810 */ /* 0x000fc60007ffe0ff */
[----:B0-----:R-:W-:-:S05]  /*0320*/  IMAD.WIDE.U32 R2, R7, 0x4, R2 ;  /* 0x0000000407027825 */ /* 0x001fca00078e0002 */
[----:B------:R1:W-:Y:S04]  /*0330*/  STG.E desc[UR8][R2.64], RZ ;  /* 0x000000ff02007986 */ /* 0x0003e8000c101908 */
[----:B------:R1:W-:Y:S04]  /*0340*/  STG.E desc[UR8][R2.64+0x4], RZ ;  /* 0x000004ff02007986 */ /* 0x0003e8000c101908 */
[----:B------:R1:W-:Y:S04]  /*0350*/  STG.E desc[UR8][R2.64+0x8], RZ ;  /* 0x000008ff02007986 */ /* 0x0003e8000c101908 */
[----:B------:R1:W-:Y:S02]  /*0360*/  STG.E desc[UR8][R2.64+0xc], RZ ;  /* 0x00000cff02007986 */ /* 0x0003e4000c101908 */
.L_x_10:
[----:B------:R-:W-:Y:S05]  /*0370*/  @!P1 EXIT ;  /* 0x000000000000994d */ /* 0x000fea0003800000 */
[----:B------:R-:W-:Y:S02]  /*0380*/  ISETP.NE.AND P0, PT, R4, 0x1, PT ;  /* 0x000000010400780c */ /* 0x000fe40003f05270 */
[----:B------:R-:W-:-:S04]  /*0390*/  LOP3.LUT R4, R8, 0x1, RZ, 0xc0, !PT ;  /* 0x0000000108047812 */ /* 0x000fc800078ec0ff */
[----:B------:R-:W-:-:S07]  /*03a0*/  ISETP.NE.U32.AND P1, PT, R4, 0x1, PT ;  /* 0x000000010400780c */ /* 0x000fce0003f25070 */
[----:B01----:R-:W0:Y:S01]  /*03b0*/  @P0 LDC.64 R2, c[0x0][0x3a0] ;  /* 0x0000e800ff020b82 */ /* 0x003e220000000a00 */
[----:B------:R-:W-:-:S05]  /*03c0*/  @P0 IADD3 R7, PT, PT, R0, R5, RZ ;  /* 0x0000000500070210 */ /* 0x000fca0007ffe0ff */
[----:B0-----:R-:W-:-:S05]  /*03d0*/  @P0 IMAD.WIDE.U32 R2, R7, 0x4, R2 ;  /* 0x0000000407020825 */ /* 0x001fca00078e0002 */
[----:B------:R0:W-:Y:S04]  /*03e0*/  @P0 STG.E desc[UR8][R2.64], RZ ;  /* 0x000000ff02000986 */ /* 0x0001e8000c101908 */
[----:B------:R0:W-:Y:S01]  /*03f0*/  @P0 STG.E desc[UR8][R2.64+0x4], RZ ;  /* 0x000004ff02000986 */ /* 0x0001e2000c101908 */
[----:B------:R-:W-:Y:S05]  /*0400*/  @P1 EXIT ;  /* 0x000000000000194d */ /* 0x000fea0003800000 */
[----:B0-----:R-:W0:Y:S01]  /*0410*/  LDC.64 R2, c[0x0][0x3a0] ;  /* 0x0000e800ff027b82 */ /* 0x001e220000000a00 */
[----:B------:R-:W-:-:S05]  /*0420*/  @P0 VIADD R5, R5, 0x2 ;  /* 0x0000000205050836 */ /* 0x000fca0000000000 */
[----:B------:R-:W-:-:S05]  /*0430*/  IADD3 R5, PT, PT, R0, R5, RZ ;  /* 0x0000000500057210 */ /* 0x000fca0007ffe0ff */
[----:B0-----:R-:W-:-:S05]  /*0440*/  IMAD.WIDE.U32 R2, R5, 0x4, R2 ;  /* 0x0000000405027825 */ /* 0x001fca00078e0002 */
[----:B------:R-:W-:Y:S01]  /*0450*/  STG.E desc[UR8][R2.64], RZ ;  /* 0x000000ff02007986 */ /* 0x000fe2000c101908 */
[----:B------:R-:W-:Y:S05]  /*0460*/  EXIT ;  /* 0x000000000000794d */ /* 0x000fea0003800000 */
.L_x_7:
[----:B------:R-:W-:Y:S01]  /*0470*/  HFMA2 R3, -RZ, RZ, 0, 0 ;  /* 0x00000000ff037431 */ /* 0x000fe200000001ff */
[----:B------:R-:W-:Y:S02]  /*0480*/  ULOP3.LUT UR7, UR4, 0xfffffff8, URZ, 0xc0, !UPT ;  /* 0xfffffff804077892 */ /* 0x000fe4000f8ec0ff */
[----:B------:R-:W-:Y:S02]  /*0490*/  ULOP3.LUT UR4, UR4, 0x7, URZ, 0xc0, !UPT ;  /* 0x0000000704047892 */ /* 0x000fe4000f8ec0ff */
[----:B------:R-:W-:-:S12]  /*04a0*/  UIADD3 UR6, UPT, UPT, -UR7, URZ, URZ ;  /* 0x000000ff07067290 */ /* 0x000fd8000fffe1ff */
.L_x_15:
[----:B0-----:R-:W0:Y:S01]  /*04b0*/  LDC R2, c[0x0][0x384] ;  /* 0x0000e100ff027b82 */ /* 0x001e220000000800 */
[----:B------:R-:W-:Y:S02]  /*04c0*/  MOV R12, RZ ;  /* 0x000000ff000c7202 */ /* 0x000fe40000000f00 */
[----:B------:R-:W-:Y:S02]  /*04d0*/  MOV R11, RZ ;  /* 0x000000ff000b7202 */ /* 0x000fe40000000f00 */
[----:B0-----:R-:W-:-:S13]  /*04e0*/  ISETP.GE.U32.AND P0, PT, R2, 0x8, PT ;  /* 0x000000080200780c */ /* 0x001fda0003f06070 */
[----:B------:R-:W-:Y:S05]  /*04f0*/  @!P0 BRA `(.L_x_11) ;  /* 0x0000000400248947 */ /* 0x000fea0003800000 */
[----:B------:R-:W-:Y:S01]  /*0500*/  IADD3 R4, PT, PT, R0, 0x3, RZ ;  /* 0x0000000300047810 */ /* 0x000fe20007ffe0ff */
[----:B------:R-:W-:Y:S01]  /*0510*/  IMAD.IADD R5, R3, 0x1, R2 ;  /* 0x0000000103057824 */ /* 0x000fe200078e0202 */
[CC--:B------:R-:W-:Y:S01]  /*0520*/  LEA R7, R2.reuse, R3.reuse, 0x1 ;  /* 0x0000000302077211 */ /* 0x0c0fe200078e08ff */
[C-C-:B------:R-:W-:Y:S01]  /*0530*/  IMAD R9, R2.reuse, 0x3, R3.reuse ;  /* 0x0000000302097824 */ /* 0x140fe200078e0203 */
[CC--:B------:R-:W-:Y:S01]  /*0540*/  LEA R11, R2.reuse, R3.reuse, 0x2 ;  /* 0x00000003020b7211 */ /* 0x0c0fe200078e10ff */
[C-C-:B------:R-:W-:Y:S01]  /*0550*/  IMAD R13, R2.reuse, 0x5, R3.reuse ;  /* 0x00000005020d7824 */ /* 0x140fe200078e0203 */
[----:B------:R-:W-:Y:S01]  /*0560*/  MOV R12, RZ ;  /* 0x000000ff000c7202 */ /* 0x000fe20000000f00 */
[C-C-:B------:R-:W-:Y:S01]  /*0570*/  IMAD R15, R2.reuse, 0x6, R3.reuse ;  /* 0x00000006020f7824 */ /* 0x140fe200078e0203 */
[----:B------:R-:W-:Y:S01]  /*0580*/  MOV R27, R3 ;  /* 0x00000003001b7202 */ /* 0x000fe20000000f00 */
[----:B------:R-:W-:Y:S01]  /*0590*/  IMAD R17, R2, 0x7, R3 ;  /* 0x0000000702117824 */ /* 0x000fe200078e0203 */
[----:B------:R-:W-:-:S06]  /*05a0*/  UMOV UR5, UR6 ;  /* 0x0000000600057c82 */ /* 0x000fcc0008000000 */
.L_x_12:
[----:B------:R-:W0:Y:S01]  /*05b0*/  LDC.64 R22, c[0x0][0x390] ;  /* 0x0000e400ff167b82 */ /* 0x000e220000000a00 */
[C---:B------:R-:W-:Y:S01]  /*05c0*/  IADD3 R29, PT, PT, R4.reuse, -0x3, RZ ;  /* 0xfffffffd041d7810 */ /* 0x040fe20007ffe0ff */
[----:B------:R-:W-:-:S06]  /*05d0*/  VIADD R21, R4, 0xfffffffe ;  /* 0xfffffffe04157836 */ /* 0x000fcc0000000000 */
[----:B------:R-:W1:Y:S01]  /*05e0*/  LDC.64 R18, c[0x0][0x398] ;  /* 0x0000e600ff127b82 */ /* 0x000e620000000a00 */
[----:B------:R-:W-:Y:S01]  /*05f0*/  IADD3 R6, PT, PT, R4, -0x1, RZ ;  /* 0xffffffff04067810 */ /* 0x000fe20007ffe0ff */
[----:B0-----:R-:W-:-:S04]  /*0600*/  IMAD.WIDE.U32 R28, R29, 0x4, R22 ;  /* 0x000000041d1c7825 */ /* 0x001fc800078e0016 */
[----:B------:R-:W-:Y:S02]  /*0610*/  IMAD.WIDE.U32 R20, R21, 0x4, R22 ;  /* 0x0000000415147825 */ /* 0x000fe400078e0016 */
[----:B------:R-:W2:Y:S02]  /*0620*/  LDG.E R29, desc[UR8][R28.64] ;  /* 0x000000081c1d7981 */ /* 0x000ea4000c1e1900 */
[--C-:B-1----:R-:W-:Y:S02]  /*0630*/  IMAD.WIDE.U32 R24, R27, 0x4, R18.reuse ;  /* 0x000000041b187825 */ /* 0x102fe400078e0012 */
[----:B------:R-:W3:Y:S04]  /*0640*/  LDG.E R10, desc[UR8][R20.64] ;  /* 0x00000008140a7981 */ /* 0x000ee8000c1e1900 */
[----:B------:R0:W2:Y:S02]  /*0650*/  LDG.E R14, desc[UR8][R24.64] ;  /* 0x00000008180e7981 */ /* 0x0000a4000c1e1900 */
[----:B0-----:R-:W-:-:S04]  /*0660*/  IMAD.WIDE.U32 R24, R5, 0x4, R18 ;  /* 0x0000000405187825 */ /* 0x001fc800078e0012 */
[----:B------:R-:W-:Y:S01]  /*0670*/  IMAD.WIDE.U32 R20, R7, 0x4, R18 ;  /* 0x0000000407147825 */ /* 0x000fe200078e0012 */
[----:B------:R0:W3:Y:S04]  /*0680*/  LDG.E R16, desc[UR8][R24.64] ;  /* 0x0000000818107981 */ /* 0x0000e8000c1e1900 */
[----:B------:R-:W4:Y:S01]  /*0690*/  LDG.E R8, desc[UR8][R20.64] ;  /* 0x0000000814087981 */ /* 0x000f22000c1e1900 */
[----:B0-----:R-:W-:-:S05]  /*06a0*/  IMAD.WIDE.U32 R24, R6, 0x4, R22 ;  /* 0x0000000406187825 */ /* 0x001fca00078e0016 */
[----:B------:R0:W4:Y:S01]  /*06b0*/  LDG.E R6, desc[UR8][R24.64] ;  /* 0x0000000818067981 */ /* 0x000122000c1e1900 */
[----:B------:R-:W-:-:S05]  /*06c0*/  IADD3 R26, PT, PT, R4, 0x2, RZ ;  /* 0x00000002041a7810 */ /* 0x000fca0007ffe0ff */
[----:B0-----:R-:W-:Y:S01]  /*06d0*/  IMAD.WIDE.U32 R24, R26, 0x4, R22 ;  /* 0x000000041a187825 */ /* 0x001fe200078e0016 */
[----:B------:R-:W-:-:S03]  /*06e0*/  IADD3 R26, PT, PT, R4, 0x3, RZ ;  /* 0x00000003041a7810 */ /* 0x000fc60007ffe0ff */
[----:B--2---:R-:W-:Y:S01]  /*06f0*/  FFMA R14, R29, R14, R12 ;  /* 0x0000000e1d0e7223 */ /* 0x004fe2000000000c */
[C---:B------:R-:W-:Y:S01]  /*0700*/  IADD3 R12, PT, PT, R4.reuse, 0x1, RZ ;  /* 0x00000001040c7810 */ /* 0x040fe20007ffe0ff */
[----:B------:R-:W-:-:S04]  /*0710*/  IMAD.WIDE.U32 R28, R4, 0x4, R22 ;  /* 0x00000004041c7825 */ /* 0x000fc800078e0016 */
[----:B------:R-:W-:-:S05]  /*0720*/  IMAD.WIDE.U32 R20, R12, 0x4, R22 ;  /* 0x000000040c147825 */ /* 0x000fca00078e0016 */
[----:B------:R0:W2:Y:S01]  /*0730*/  LDG.E R12, desc[UR8][R20.64] ;  /* 0x00000008140c7981 */ /* 0x0000a2000c1e1900 */
[----:B---3--:R-:W-:-:S03]  /*0740*/  FFMA R16, R10, R16, R14 ;  /* 0x000000100a107223 */ /* 0x008fc6000000000e */
[----:B------:R1:W3:Y:S01]  /*0750*/  LDG.E R14, desc[UR8][R28.64] ;  /* 0x000000081c0e7981 */ /* 0x0002e2000c1e1900 */
[----:B0-----:R-:W-:-:S03]  /*0760*/  IMAD.WIDE.U32 R20, R9, 0x4, R18 ;  /* 0x0000000409147825 */ /* 0x001fc600078e0012 */
[----:B------:R0:W5:Y:S01]  /*0770*/  LDG.E R10, desc[UR8][R24.64] ;  /* 0x00000008180a7981 */ /* 0x000162000c1e1900 */
[----:B-1----:R-:W-:-:S04]  /*0780*/  IMAD.WIDE.U32 R28, R11, 0x4, R18 ;  /* 0x000000040b1c7825 */ /* 0x002fc800078e0012 */
[----:B----4-:R-:W-:Y:S01]  /*0790*/  FFMA R6, R6, R8, R16 ;  /* 0x0000000806067223 */ /* 0x010fe20000000010 */
[----:B0-----:R-:W-:Y:S01]  /*07a0*/  IMAD.WIDE.U32 R24, R26, 0x4, R22 ;  /* 0x000000041a187825 */ /* 0x001fe200078e0016 */
[----:B------:R0:W3:Y:S01]  /*07b0*/  LDG.E R16, desc[UR8][R20.64] ;  /* 0x0000000814107981 */ /* 0x0000e2000c1e1900 */
[----:B------:R-:W-:-:S03]  /*07c0*/  IADD3 R26, PT, PT, R4, 0x4, RZ ;  /* 0x00000004041a7810 */ /* 0x000fc60007ffe0ff */
[----:B------:R-:W2:Y:S02]  /*07d0*/  LDG.E R29, desc[UR8][R28.64] ;  /* 0x000000081c1d7981 */ /* 0x000ea4000c1e1900 */
[----:B------:R-:W-:Y:S02]  /*07e0*/  IMAD.WIDE.U32 R22, R26, 0x4, R22 ;  /* 0x000000041a167825 */ /* 0x000fe400078e0016 */
[----:B------:R1:W4:Y:S02]  /*07f0*/  LDG.E R8, desc[UR8][R24.64] ;  /* 0x0000000818087981 */ /* 0x000324000c1e1900 */
[--C-:B0-----:R-:W-:Y:S02]  /*0800*/  IMAD.WIDE.U32 R20, R13, 0x4, R18.reuse ;  /* 0x000000040d147825 */ /* 0x101fe400078e0012 */
[----:B------:R-:W4:Y:S04]  /*0810*/  LDG.E R23, desc[UR8][R22.64] ;  /* 0x0000000816177981 */ /* 0x000f28000c1e1900 */
[----:B------:R-:W5:Y:S01]  /*0820*/  LDG.E R26, desc[UR8][R20.64] ;  /* 0x00000008141a7981 */ /* 0x000f62000c1e1900 */
[----:B-1----:R-:W-:-:S04]  /*0830*/  IMAD.WIDE.U32 R24, R15, 0x4, R18 ;  /* 0x000000040f187825 */ /* 0x002fc800078e0012 */
[----:B------:R-:W-:Y:S02]  /*0840*/  IMAD.WIDE.U32 R18, R17, 0x4, R18 ;  /* 0x0000000411127825 */ /* 0x000fe400078e0012 */
[----:B------:R-:W4:Y:S04]  /*0850*/  LDG.E R25, desc[UR8][R24.64] ;  /* 0x0000000818197981 */ /* 0x000f28000c1e1900 */
[----:B------:R-:W4:Y:S01]  /*0860*/  LDG.E R18, desc[UR8][R18.64] ;  /* 0x0000000812127981 */ /* 0x000f22000c1e1900 */
[----:B------:R-:W-:-:S04]  /*0870*/  UIADD3 UR5, UPT, UPT, UR5, 0x8, URZ ;  /* 0x0000000805057890 */ /* 0x000fc8000fffe0ff */
[----:B------:R-:W-:Y:S01]  /*0880*/  UISETP.NE.AND UP0, UPT, UR5, URZ, UPT ;  /* 0x000000ff0500728c */ /* 0x000fe2000bf05270 */
[----:B------:R-:W-:Y:S01]  /*0890*/  VIADD R4, R4, 0x8 ;  /* 0x0000000804047836 */ /* 0x000fe20000000000 */
[C---:B------:R-:W-:Y:S01]  /*08a0*/  LEA R5, R2.reuse, R5, 0x3 ;  /* 0x0000000502057211 */ /* 0x040fe200078e18ff */
[C---:B------:R-:W-:Y:S01]  /*08b0*/  IMAD R15, R2.reuse, 0x8, R15 ;  /* 0x00000008020f7824 */ /* 0x040fe200078e020f */
[C---:B------:R-:W-:Y:S02]  /*08c0*/  LEA R7, R2.reuse, R7, 0x3 ;  /* 0x0000000702077211 */ /* 0x040fe400078e18ff */
[C---:B------:R-:W-:Y:S02]  /*08d0*/  LEA R9, R2.reuse, R9, 0x3 ;  /* 0x0000000902097211 */ /* 0x040fe400078e18ff */
[C---:B------:R-:W-:Y:S02]  /*08e0*/  LEA R11, R2.reuse, R11, 0x3 ;  /* 0x0000000b020b7211 */ /* 0x040fe400078e18ff */
[----:B------:R-:W-:-:S02]  /*08f0*/  LEA R13, R2, R13, 0x3 ;  /* 0x0000000d020d7211 */ /* 0x000fc400078e18ff */
[C---:B------:R-:W-:Y:S02]  /*0900*/  LEA R17, R2.reuse, R17, 0x3 ;  /* 0x0000001102117211 */ /* 0x040fe400078e18ff */
[----:B------:R-:W-:Y:S01]  /*0910*/  LEA R27, R2, R27, 0x3 ;  /* 0x0000001b021b7211 */ /* 0x000fe200078e18ff */
[----:B---3--:R-:W-:-:S04]  /*0920*/  FFMA R6, R14, R16, R6 ;  /* 0x000000100e067223 */ /* 0x008fc80000000006 */
[----:B--2---:R-:W-:-:S04]  /*0930*/  FFMA R29, R12, R29, R6 ;  /* 0x0000001d0c1d7223 */ /* 0x004fc80000000006 */
[----:B-----5:R-:W-:-:S04]  /*0940*/  FFMA R29, R10, R26, R29 ;  /* 0x0000001a0a1d7223 */ /* 0x020fc8000000001d */
[----:B----4-:R-:W-:-:S04]  /*0950*/  FFMA R8, R8, R25, R29 ;  /* 0x0000001908087223 */ /* 0x010fc8000000001d */
[----:B------:R-:W-:Y:S01]  /*0960*/  FFMA R12, R23, R18, R8 ;  /* 0x00000012170c7223 */ /* 0x000fe20000000008 */
[----:B------:R-:W-:Y:S06]  /*0970*/  BRA.U UP0, `(.L_x_12) ;  /* 0xfffffffd000c7547 */ /* 0x000fec000b83ffff */
[----:B------:R-:W-:-:S07]  /*0980*/  MOV R11, UR7 ;  /* 0x00000007000b7c02 */ /* 0x000fce0008000f00 */
.L_x_11:
[----:B------:R-:W-:-:S09]  /*0990*/  UISETP.NE.AND UP0, UPT, UR4, URZ, UPT ;  /* 0x000000ff0400728c */ /* 0x000fd2000bf05270 */
[----:B------:R-:W-:Y:S05]  /*09a0*/  BRA.U !UP0, `(.L_x_13) ;  /* 0x0000000508047547 */ /* 0x000fea000b800000 */
[----:B------:R-:W-:Y:S01]  /*09b0*/  UIADD3 UR5, UPT, UPT, UR4, -0x1, URZ ;  /* 0xffffffff04057890 */ /* 0x000fe2000fffe0ff */
[----:B------:R-:W-:-:S03]  /*09c0*/  LOP3.LUT P0, R10, R2, 0x3, RZ, 0xc0, !PT ;  /* 0x00000003020a7812 */ /* 0x000fc6000780c0ff */
[----:B------:R-:W-:-:S09]  /*09d0*/  UISETP.GE.U32.AND UP0, UPT, UR5, 0x3, UPT ;  /* 0x000000030500788c */ /* 0x000fd2000bf06070 */
[----:B------:R-:W-:Y:S05]  /*09e0*/  BRA.U !UP0, `(.L_x_14) ;  /* 0x00000001087c7547 */ /* 0x000fea000b800000 */
[----:B------:R-:W0:Y:S01]  /*09f0*/  LDC.64 R4, c[0x0][0x398] ;  /* 0x0000e600ff047b82 */ /* 0x000e220000000a00 */
[----:B------:R-:W-:Y:S01]  /*0a00*/  IMAD R15, R11, R2, R3 ;  /* 0x000000020b0f7224 */ /* 0x000fe200078e0203 */
[----:B------:R-:W-:-:S04]  /*0a10*/  IADD3 R9, PT, PT, R0, R11, RZ ;  /* 0x0000000b00097210 */ /* 0x000fc80007ffe0ff */
[C---:B------:R-:W-:Y:S02]  /*0a20*/  IADD3 R21, PT, PT, R9.reuse, 0x1, RZ ;  /* 0x0000000109157810 */ /* 0x040fe40007ffe0ff */
[----:B------:R-:W1:Y:S01]  /*0a30*/  LDC.64 R6, c[0x0][0x390] ;  /* 0x0000e400ff067b82 */ /* 0x000e620000000a00 */
[C---:B------:R-:W-:Y:S02]  /*0a40*/  IADD3 R25, PT, PT, R9.reuse, 0x2, RZ ;  /* 0x0000000209197810 */ /* 0x040fe40007ffe0ff */
[----:B------:R-:W-:Y:S01]  /*0a50*/  IADD3 R29, PT, PT, R9, 0x3, RZ ;  /* 0x00000003091d7810 */ /* 0x000fe20007ffe0ff */
[----:B0-----:R-:W-:-:S04]  /*0a60*/  IMAD.WIDE.U32 R18, R15, 0x4, R4 ;  /* 0x000000040f127825 */ /* 0x001fc800078e0004 */
[----:B------:R-:W-:Y:S02]  /*0a70*/  IMAD.IADD R15, R15, 0x1, R2 ;  /* 0x000000010f0f7824 */ /* 0x000fe400078e0202 */
[----:B------:R-:W2:Y:S01]  /*0a80*/  LDG.E R18, desc[UR8][R18.64] ;  /* 0x0000000812127981 */ /* 0x000ea2000c1e1900 */
[--C-:B-1----:R-:W-:Y:S02]  /*0a90*/  IMAD.WIDE.U32 R22, R9, 0x4, R6.reuse ;  /* 0x0000000409167825 */ /* 0x102fe400078e0006 */
[----:B------:R-:W-:Y:S02]  /*0aa0*/  IADD3 R27, PT, PT, R15, R2, RZ ;  /* 0x000000020f1b7210 */ /* 0x000fe40007ffe0ff */
[----:B------:R-:W-:Y:S01]  /*0ab0*/  IMAD.WIDE.U32 R20, R21, 0x4, R6 ;  /* 0x0000000415147825 */ /* 0x000fe200078e0006 */
[----:B------:R-:W2:Y:S03]  /*0ac0*/  LDG.E R13, desc[UR8][R22.64] ;  /* 0x00000008160d7981 */ /* 0x000ea6000c1e1900 */
[----:B------:R-:W-:-:S02]  /*0ad0*/  IMAD.WIDE.U32 R16, R15, 0x4, R4 ;  /* 0x000000040f107825 */ /* 0x000fc400078e0004 */
[----:B------:R-:W3:Y:S02]  /*0ae0*/  LDG.E R20, desc[UR8][R20.64] ;  /* 0x0000000814147981 */ /* 0x000ee4000c1e1900 */
[----:B------:R-:W-:Y:S01]  /*0af0*/  IMAD.WIDE.U32 R14, R25, 0x4, R6 ;  /* 0x00000004190e7825 */ /* 0x000fe200078e0006 */
[C---:B------:R-:W-:Y:S01]  /*0b00*/  IADD3 R25, PT, PT, R27.reuse, R2, RZ ;  /* 0x000000021b197210 */ /* 0x040fe20007ffe0ff */
[----:B------:R-:W3:Y:S02]  /*0b10*/  LDG.E R16, desc[UR8][R16.64] ;  /* 0x0000000810107981 */ /* 0x000ee4000c1e1900 */
[----:B------:R-:W-:Y:S02]  /*0b20*/  IMAD.WIDE.U32 R8, R27, 0x4, R4 ;  /* 0x000000041b087825 */ /* 0x000fe400078e0004 */
[----:B------:R-:W4:Y:S02]  /*0b30*/  LDG.E R14, desc[UR8][R14.64] ;  /* 0x000000080e0e7981 */ /* 0x000f24000c1e1900 */
[----:B------:R-:W-:-:S02]  /*0b40*/  IMAD.WIDE.U32 R6, R29, 0x4, R6 ;  /* 0x000000041d067825 */ /* 0x000fc400078e0006 */
        /* <DEDUP_REMOVED lines=9> */
.L_x_14:
[----:B------:R-:W-:Y:S05]  /*0be0*/  @!P0 BRA `(.L_x_13) ;  /* 0x0000000000748947 */ /* 0x000fea0003800000 */
[----:B------:R-:W0:Y:S01]  /*0bf0*/  LDC.64 R16, c[0x0][0x390] ;  /* 0x0000e400ff107b82 */ /* 0x000e220000000a00 */
[----:B------:R-:W-:Y:S02]  /*0c00*/  ISETP.NE.AND P0, PT, R10, 0x1, PT ;  /* 0x000000010a00780c */ /* 0x000fe40003f05270 */
[----:B------:R-:W-:-:S04]  /*0c10*/  LOP3.LUT R10, R2, 0x1, RZ, 0xc0, !PT ;  /* 0x00000001020a7812 */ /* 0x000fc800078ec0ff */
[----:B------:R-:W-:Y:S01]  /*0c20*/  ISETP.NE.U32.AND P1, PT, R10, 0x1, PT ;  /* 0x000000010a00780c */ /* 0x000fe20003f25070 */
[----:B------:R-:W1:Y:S06]  /*0c30*/  LDC.64 R8, c[0x0][0x398] ;  /* 0x0000e600ff087b82 */ /* 0x000e6c0000000a00 */
[----:B------:R-:W-:Y:S02]  /*0c40*/  @P0 IMAD.IADD R19, R0, 0x1, R11 ;  /* 0x0000000100130824 */ /* 0x000fe400078e020b */
[----:B------:R-:W2:Y:S01]  /*0c50*/  LDC.64 R6, c[0x0][0x390] ;  /* 0x0000e400ff067b82 */ /* 0x000ea20000000a00 */
[C---:B------:R-:W-:Y:S01]  /*0c60*/  @P0 IMAD R15, R11.reuse, R2, R3 ;  /* 0x000000020b0f0224 */ /* 0x040fe200078e0203 */
[----:B------:R-:W-:-:S02]  /*0c70*/  @P0 IADD3 R11, PT, PT, R11, 0x2, RZ ;  /* 0x000000020b0b0810 */ /* 0x000fc40007ffe0ff */
[----:B------:R-:W-:Y:S02]  /*0c80*/  @P0 IADD3 R13, PT, PT, R19, 0x1, RZ ;  /* 0x00000001130d0810 */ /* 0x000fe40007ffe0ff */
[----:B------:R-:W-:Y:S02]  /*0c90*/  @P0 IADD3 R21, PT, PT, R15, R2, RZ ;  /* 0x000000020f150210 */ /* 0x000fe40007ffe0ff */
[----:B------:R-:W3:Y:S01]  /*0ca0*/  LDC.64 R4, c[0x0][0x398] ;  /* 0x0000e600ff047b82 */ /* 0x000ee20000000a00 */
[----:B0-----:R-:W-:-:S04]  /*0cb0*/  @P0 IMAD.WIDE.U32 R18, R19, 0x4, R16 ;  /* 0x0000000413120825 */ /* 0x001fc800078e0010 */
[----:B------:R-:W-:Y:S02]  /*0cc0*/  @P0 IMAD.WIDE.U32 R16, R13, 0x4, R16 ;  /* 0x000000040d100825 */ /* 0x000fe400078e0010 */
[----:B------:R-:W4:Y:S02]  /*0cd0*/  @P0 LDG.E R19, desc[UR8][R18.64] ;  /* 0x0000000812130981 */ /* 0x000f24000c1e1900 */
[----:B-1----:R-:W-:Y:S02]  /*0ce0*/  @P0 IMAD.WIDE.U32 R14, R15, 0x4, R8 ;  /* 0x000000040f0e0825 */ /* 0x002fe400078e0008 */
[----:B------:R-:W5:Y:S02]  /*0cf0*/  @P0 LDG.E R17, desc[UR8][R16.64] ;  /* 0x0000000810110981 */ /* 0x000f64000c1e1900 */
[----:B------:R-:W-:Y:S01]  /*0d00*/  @!P1 IMAD R13, R11, R2, R3 ;  /* 0x000000020b0d9224 */ /* 0x000fe200078e0203 */
[----:B------:R-:W-:Y:S01]  /*0d10*/  @!P1 IADD3 R11, PT, PT, R0, R11, RZ ;  /* 0x0000000b000b9210 */ /* 0x000fe20007ffe0ff */
[----:B------:R-:W-:Y:S01]  /*0d20*/  @P0 IMAD.WIDE.U32 R8, R21, 0x4, R8 ;  /* 0x0000000415080825 */ /* 0x000fe200078e0008 */
[----:B------:R-:W4:Y:S03]  /*0d30*/  @P0 LDG.E R14, desc[UR8][R14.64] ;  /* 0x000000080e0e0981 */ /* 0x000f26000c1e1900 */
[----:B--2---:R-:W-:-:S02]  /*0d40*/  @!P1 IMAD.WIDE.U32 R6, R11, 0x4, R6 ;  /* 0x000000040b069825 */ /* 0x004fc400078e0006 */
[----:B------:R-:W5:Y:S02]  /*0d50*/  @P0 LDG.E R8, desc[UR8][R8.64] ;  /* 0x0000000808080981 */ /* 0x000f64000c1e1900 */
[----:B---3--:R-:W-:Y:S02]  /*0d60*/  @!P1 IMAD.WIDE.U32 R4, R13, 0x4, R4 ;  /* 0x000000040d049825 */ /* 0x008fe400078e0004 */
[----:B------:R-:W2:Y:S04]  /*0d70*/  @!P1 LDG.E R7, desc[UR8][R6.64] ;  /* 0x0000000806079981 */ /* 0x000ea8000c1e1900 */
[----:B------:R-:W2:Y:S01]  /*0d80*/  @!P1 LDG.E R4, desc[UR8][R4.64] ;  /* 0x0000000804049981 */ /* 0x000ea2000c1e1900 */
[----:B----4-:R-:W-:-:S04]  /*0d90*/  @P0 FFMA R2, R19, R14, R12 ;  /* 0x0000000e13020223 */ /* 0x010fc8000000000c */
[----:B-----5:R-:W-:-:S04]  /*0da0*/  @P0 FFMA R12, R17, R8, R2 ;  /* 0x00000008110c0223 */ /* 0x020fc80000000002 */
[----:B--2---:R-:W-:-:S07]  /*0db0*/  @!P1 FFMA R12, R7, R4, R12 ;  /* 0x00000004070c9223 */ /* 0x004fce000000000c */
.L_x_13:
[----:B------:R-:W0:Y:S01]  /*0dc0*/  LDCU UR5, c[0x0][0x388] ;  /* 0x00007100ff0577ac */ /* 0x000e220008000800 */
[----:B------:R-:W1:Y:S01]  /*0dd0*/  LDC.64 R4, c[0x0][0x3a0] ;  /* 0x0000e800ff047b82 */ /* 0x000e620000000a00 */
[----:B------:R-:W-:Y:S02]  /*0de0*/  IADD3 R7, PT, PT, R0, R3, RZ ;  /* 0x0000000300077210 */ /* 0x000fe40007ffe0ff */
[----:B------:R-:W-:-:S04]  /*0df0*/  IADD3 R3, PT, PT, R3, 0x1, RZ ;  /* 0x0000000103037810 */ /* 0x000fc80007ffe0ff */
[----:B0-----:R-:W-:Y:S01]  /*0e00*/  ISETP.NE.AND P0, PT, R3, UR5, PT ;  /* 0x0000000503007c0c */ /* 0x001fe2000bf05270 */
[----:B-1----:R-:W-:-:S05]  /*0e10*/  IMAD.WIDE.U32 R4, R7, 0x4, R4 ;  /* 0x0000000407047825 */ /* 0x002fca00078e0004 */
[----:B------:R0:W-:Y:S07]  /*0e20*/  STG.E desc[UR8][R4.64], R12 ;  /* 0x0000000c04007986 */ /* 0x0001ee000c101908 */
[----:B------:R-:W-:Y:S05]  /*0e30*/  @P0 BRA `(.L_x_15) ;  /* 0xfffffff4009c0947 */ /* 0x000fea000383ffff */
[----:B------:R-:W-:Y:S05]  /*0e40*/  EXIT ;  /* 0x000000000000794d */ /* 0x000fea0003800000 */
.L_x_16:
        /* <DEDUP_REMOVED lines=11> */
.L_x_23:


//--------------------- .text._Z31matrixMulKernel_1thread1elementiiiPKfS0_Pf --------------------------
	.section	.text._Z31matrixMulKernel_1thread1elementiiiPKfS0_Pf,"ax",@progbits
	.align	128
        .global         _Z31matrixMulKernel_1thread1elementiiiPKfS0_Pf
        .type           _Z31matrixMulKernel_1thread1elementiiiPKfS0_Pf,@function
        .size           _Z31matrixMulKernel_1thread1elementiiiPKfS0_Pf,(.L_x_24 - _Z31matrixMulKernel_1thread1elementiiiPKfS0_Pf)
        .other          _Z31matrixMulKernel_1thread1elementiiiPKfS0_Pf,@"STO_CUDA_ENTRY STV_DEFAULT"
_Z31matrixMulKernel_1thread1elementiiiPKfS0_Pf:
.text._Z31matrixMulKernel_1thread1elementiiiPKfS0_Pf:
[----:B------:R-:W-:Y:S01]  /*0000*/  LDC R1, c[0x0][0x37c] ;  /* 0x0000df00ff017b82 */ /* 0x000fe20000000800 */
[----:B------:R-:W0:Y:S07]  /*0010*/  S2R R8, SR_TID.X ;  /* 0x0000000000087919 */ /* 0x000e2e0000002100 */
[----:B------:R-:W1:Y:S01]  /*0020*/  S2UR UR4, SR_CTAID.X ;  /* 0x00000000000479c3 */ /* 0x000e620000002500 */
[----:B------:R-:W2:Y:S01]  /*0030*/  LDCU UR7, c[0x0][0x388] ;  /* 0x00007100ff0777ac */ /* 0x000ea20008000800 */
[----:B------:R-:W3:Y:S01]  /*0040*/  S2R R2, SR_TID.Y ;  /* 0x0000000000027919 */ /* 0x000ee20000002200 */
[----:B------:R-:W4:Y:S05]  /*0050*/  LDCU UR8, c[0x0][0x380] ;  /* 0x00007000ff0877ac */ /* 0x000f2a0008000800 */
[----:B------:R-:W3:Y:S01]  /*0060*/  LDC R3, c[0x0][0x364] ;  /* 0x0000d900ff037b82 */ /* 0x000ee20000000800 */
[----:B------:R-:W1:Y:S07]  /*0070*/  LDCU UR5, c[0x0][0x360] ;  /* 0x00006c00ff0577ac */ /* 0x000e6e0008000800 */
[----:B------:R-:W3:Y:S01]  /*0080*/  S2UR UR6, SR_CTAID.Y ;  /* 0x00000000000679c3 */ /* 0x000ee20000002600 */
[----:B-1----:R-:W-:-:S06]  /*0090*/  UIMAD UR4, UR4, UR5, URZ ;  /* 0x00000005040472a4 */ /* 0x002fcc000f8e02ff */
[----:B0-----:R-:W-:-:S04]  /*00a0*/  IADD3 R0, PT, PT, R8, UR4, RZ ;  /* 0x0000000408007c10 */ /* 0x001fc8000fffe0ff */
[----:B--2---:R-:W-:Y:S01]  /*00b0*/  ISETP.GE.U32.AND P0, PT, R0, UR7, PT ;  /* 0x0000000700007c0c */ /* 0x004fe2000bf06070 */
[----:B---3--:R-:W-:-:S05]  /*00c0*/  IMAD R3, R3, UR6, R2 ;  /* 0x0000000603037c24 */ /* 0x008fca000f8e0202 */
[----:B----4-:R-:W-:-:S13]  /*00d0*/  ISETP.GE.U32.OR P0, PT, R3, UR8, P0 ;  /* 0x0000000803007c0c */ /* 0x010fda0008706470 */
[----:B------:R-:W-:Y:S05]  /*00e0*/  @P0 EXIT ;  /* 0x000000000000094d */ /* 0x000fea0003800000 */
[----:B------:R-:W0:Y:S01]  /*00f0*/  LDC R5, c[0x0][0x384] ;  /* 0x0000e100ff057b82 */ /* 0x000e220000000800 */
[----:B------:R-:W1:Y:S01]  /*0100*/  LDCU.64 UR6, c[0x0][0x358] ;  /* 0x00006b00ff0677ac */ /* 0x000e620008000a00 */
[----:B------:R-:W-:Y:S01]  /*0110*/  HFMA2 R15, -RZ, RZ, 0, 0 ;  /* 0x00000000ff0f7431 */ /* 0x000fe200000001ff */
[----:B0-----:R-:W-:-:S13]  /*0120*/  ISETP.NE.AND P0, PT, R5, RZ, PT ;  /* 0x000000ff0500720c */ /* 0x001fda0003f05270 */
[----:B-1----:R-:W-:Y:S05]  /*0130*/  @!P0 BRA `(.L_x_17) ;  /* 0x0000000800448947 */ /* 0x002fea0003800000 */
[C---:B------:R-:W-:Y:S02]  /*0140*/  ISETP.GE.U32.AND P1, PT, R5.reuse, 0x8, PT ;  /* 0x000000080500780c */ /* 0x040fe40003f26070 */
[----:B------:R-:W-:Y:S02]  /*0150*/  LOP3.LUT R4, R5, 0x7, RZ, 0xc0, !PT ;  /* 0x0000000705047812 */ /* 0x000fe400078ec0ff */
[----:B------:R-:W-:Y:S02]  /*0160*/  MOV R15, RZ ;  /* 0x000000ff000f7202 */ /* 0x000fe40000000f00 */
[----:B------:R-:W-:Y:S02]  /*0170*/  ISETP.NE.AND P0, PT, R4, RZ, PT ;  /* 0x000000ff0400720c */ /* 0x000fe40003f05270 */
[----:B------:R-:W-:-:S05]  /*0180*/  MOV R6, RZ ;  /* 0x000000ff00067202 */ /* 0x000fca0000000f00 */
[----:B------:R-:W-:Y:S06]  /*0190*/  @!P1 BRA `(.L_x_18) ;  /* 0x0000000400249947 */ /* 0x000fec0003800000 */
[C---:B------:R-:W-:Y:S01]  /*01a0*/  LOP3.LUT R6, R5.reuse, 0xfffffff8, RZ, 0xc0, !PT ;  /* 0xfffffff805067812 */ /* 0x040fe200078ec0ff */
[C---:B------:R-:W-:Y:S01]  /*01b0*/  IMAD R10, R5.reuse, 0x3, R0 ;  /* 0x00000003050a7824 */ /* 0x040fe200078e0200 */
[C---:B------:R-:W-:Y:S01]  /*01c0*/  IADD3 R2, PT, PT, R5.reuse, UR4, R8 ;  /* 0x0000000405027c10 */ /* 0x040fe2000fffe008 */
[C-C-:B------:R-:W-:Y:S01]  /*01d0*/  IMAD R14, R5.reuse, 0x5, R0.reuse ;  /* 0x00000005050e7824 */ /* 0x140fe200078e0200 */
[CC--:B------:R-:W-:Y:S01]  /*01e0*/  LEA R8, R5.reuse, R0.reuse, 0x1 ;  /* 0x0000000005087211 */ /* 0x0c0fe200078e08ff */
[C-C-:B------:R-:W-:Y:S01]  /*01f0*/  IMAD R16, R5.reuse, 0x6, R0.reuse ;  /* 0x0000000605107824 */ /* 0x140fe200078e0200 */
[CC--:B------:R-:W-:Y:S01]  /*0200*/  LEA R12, R5.reuse, R0.reuse, 0x2 ;  /* 0x00000000050c7211 */ /* 0x0c0fe200078e10ff */
[----:B------:R-:W-:Y:S01]  /*0210*/  IMAD R7, R5, 0x7, R0 ;  /* 0x0000000705077824 */ /* 0x000fe200078e0200 */
[----:B------:R-:W-:Y:S01]  /*0220*/  MOV R15, RZ ;  /* 0x000000ff000f7202 */ /* 0x000fe20000000f00 */
[----:B------:R-:W-:Y:S01]  /*0230*/  IMAD R11, R3, R5, 0x3 ;  /* 0x00000003030b7424 */ /* 0x000fe200078e0205 */
[----:B------:R-:W-:-:S02]  /*0240*/  MOV R9, R0 ;  /* 0x0000000000097202 */ /* 0x000fc40000000f00 */
[----:B------:R-:W-:-:S07]  /*0250*/  IADD3 R13, PT, PT, -R6, RZ, RZ ;  /* 0x000000ff060d7210 */ /* 0x000fce0007ffe1ff */
.L_x_19:
[----:B------:R-:W0:Y:S01]  /*0260*/  LDC.64 R18, c[0x0][0x390] ;  /* 0x0000e400ff127b82 */ /* 0x000e220000000a00 */
[C---:B------:R-:W-:Y:S02]  /*0270*/  IADD3 R23, PT, PT, R11.reuse, -0x3, RZ ;  /* 0xfffffffd0b177810 */ /* 0x040fe40007ffe0ff */
[----:B------:R-:W-:-:S05]  /*0280*/  IADD3 R25, PT, PT, R11, -0x2, RZ ;  /* 0xfffffffe0b197810 */ /* 0x000fca0007ffe0ff */
[----:B------:R-:W1:Y:S01]  /*0290*/  LDC.64 R20, c[0x0][0x398] ;  /* 0x0000e600ff147b82 */ /* 0x000e620000000a00 */
[----:B0-----:R-:W-:-:S05]  /*02a0*/  IMAD.WIDE.U32 R22, R23, 0x4, R18 ;  /* 0x0000000417167825 */ /* 0x001fca00078e0012 */
[----:B------:R0:W2:Y:S01]  /*02b0*/  LDG.E R26, desc[UR6][R22.64] ;  /* 0x00000006161a7981 */ /* 0x0000a2000c1e1900 */
[----:B-1----:R-:W-:-:S04]  /*02c0*/  IMAD.WIDE.U32 R28, R9, 0x4, R20 ;  /* 0x00000004091c7825 */ /* 0x002fc800078e0014 */
[----:B------:R-:W-:Y:S02]  /*02d0*/  IMAD.WIDE.U32 R24, R25, 0x4, R18 ;  /* 0x0000000419187825 */ /* 0x000fe400078e0012 */
[----:B------:R-:W2:Y:S02]  /*02e0*/  LDG.E R28, desc[UR6][R28.64] ;  /* 0x000000061c1c7981 */ /* 0x000ea4000c1e1900 */
[--C-:B0-----:R-:W-:Y:S02]  /*02f0*/  IMAD.WIDE.U32 R22, R2, 0x4, R20.reuse ;  /* 0x0000000402167825 */ /* 0x101fe400078e0014 */
[----:B------:R0:W3:Y:S04]  /*0300*/  LDG.E R17, desc[UR6][R24.64] ;  /* 0x0000000618117981 */ /* 0x0000e8000c1e1900 */
[----:B------:R-:W3:Y:S01]  /*0310*/  LDG.E R22, desc[UR6][R22.64] ;  /* 0x0000000616167981 */ /* 0x000ee2000c1e1900 */
[----:B------:R-:W-:Y:S01]  /*0320*/  IADD3 R27, PT, PT, R11, -0x1, RZ ;  /* 0xffffffff0b1b7810 */ /* 0x000fe20007ffe0ff */
[----:B0-----:R-:W-:-:S04]  /*0330*/  IMAD.WIDE.U32 R24, R8, 0x4, R20 ;  /* 0x0000000408187825 */ /* 0x001fc800078e0014 */
[----:B--2---:R-:W-:Y:S01]  /*0340*/  FFMA R28, R26, R28, R15 ;  /* 0x0000001c1a1c7223 */ /* 0x004fe2000000000f */
[----:B------:R-:W-:Y:S01]  /*0350*/  IMAD.WIDE.U32 R26, R27, 0x4, R18 ;  /* 0x000000041b1a7825 */ /* 0x000fe200078e0012 */
[----:B------:R-:W2:Y:S05]  /*0360*/  LDG.E R15, desc[UR6][R24.64] ;  /* 0x00000006180f7981 */ /* 0x000eaa000c1e1900 */
[----:B------:R-:W2:Y:S01]  /*0370*/  LDG.E R26, desc[UR6][R26.64] ;  /* 0x000000061a1a7981 */ /* 0x000ea2000c1e1900 */
[----:B---3--:R-:W-:Y:S01]  /*0380*/  FFMA R17, R17, R22, R28 ;  /* 0x0000001611117223 */ /* 0x008fe2000000001c */
[----:B------:R-:W-:-:S04]  /*0390*/  IMAD.WIDE.U32 R22, R11, 0x4, R18 ;  /* 0x000000040b167825 */ /* 0x000fc800078e0012 */
[--C-:B------:R-:W-:Y:S02]  /*03a0*/  IMAD.WIDE.U32 R28, R10, 0x4, R20.reuse ;  /* 0x000000040a1c7825 */ /* 0x100fe400078e0014 */
[----:B------:R0:W3:Y:S04]  /*03b0*/  LDG.E R22, desc[UR6][R22.64] ;  /* 0x0000000616167981 */ /* 0x0000e8000c1e1900 */
[----:B------:R-:W3:Y:S01]  /*03c0*/  LDG.E R28, desc[UR6][R28.64] ;  /* 0x000000061c1c7981 */ /* 0x000ee2000c1e1900 */
[----:B0-----:R-:W-:Y:S01]  /*03d0*/  IADD3 R23, PT, PT, R11, 0x2, RZ ;  /* 0x000000020b177810 */ /* 0x001fe20007ffe0ff */
[----:B------:R-:W-:-:S06]  /*03e0*/  IMAD.WIDE.U32 R24, R12, 0x4, R20 ;  /* 0x000000040c187825 */ /* 0x000fcc00078e0014 */
[----:B------:R-:W4:Y:S01]  /*03f0*/  LDG.E R25, desc[UR6][R24.64] ;  /* 0x0000000618197981 */ /* 0x000f22000c1e1900 */
[----:B--2---:R-:W-:Y:S01]  /*0400*/  FFMA R15, R26, R15, R17 ;  /* 0x0000000f1a0f7223 */ /* 0x004fe20000000011 */
[----:B------:R-:W-:-:S05]  /*0410*/  IADD3 R17, PT, PT, R11, 0x1, RZ ;  /* 0x000000010b117810 */ /* 0x000fca0007ffe0ff */
[----:B------:R-:W-:-:S04]  /*0420*/  IMAD.WIDE.U32 R26, R17, 0x4, R18 ;  /* 0x00000004111a7825 */ /* 0x000fc800078e0012 */
[----:B---3--:R-:W-:Y:S01]  /*0430*/  FFMA R15, R22, R28, R15 ;  /* 0x0000001c160f7223 */ /* 0x008fe2000000000f */
[----:B------:R-:W-:Y:S01]  /*0440*/  IMAD.WIDE.U32 R22, R23, 0x4, R18 ;  /* 0x0000000417167825 */ /* 0x000fe200078e0012 */
[----:B------:R0:W4:Y:S03]  /*0450*/  LDG.E R26, desc[UR6][R26.64] ;  /* 0x000000061a1a7981 */ /* 0x000126000c1e1900 */
[----:B------:R-:W-:Y:S01]  /*0460*/  IMAD.WIDE.U32 R28, R14, 0x4, R20 ;  /* 0x000000040e1c7825 */ /* 0x000fe200078e0014 */
[----:B------:R1:W2:Y:S04]  /*0470*/  LDG.E R17, desc[UR6][R22.64] ;  /* 0x0000000616117981 */ /* 0x0002a8000c1e1900 */
[----:B------:R3:W2:Y:S01]  /*0480*/  LDG.E R24, desc[UR6][R28.64] ;  /* 0x000000061c187981 */ /* 0x0006a2000c1e1900 */
[----:B0-----:R-:W-:-:S02]  /*0490*/  IADD3 R27, PT, PT, R11, 0x4, RZ ;  /* 0x000000040b1b7810 */ /* 0x001fc40007ffe0ff */
[----:B-1----:R-:W-:Y:S01]  /*04a0*/  IADD3 R23, PT, PT, R11, 0x3, RZ ;  /* 0x000000030b177810 */ /* 0x002fe20007ffe0ff */
[----:B---3--:R-:W-:-:S04]  /*04b0*/  IMAD.WIDE.U32 R28, R16, 0x4, R20 ;  /* 0x00000004101c7825 */ /* 0x008fc800078e0014 */
[----:B------:R-:W-:-:S04]  /*04c0*/  IMAD.WIDE.U32 R22, R23, 0x4, R18 ;  /* 0x0000000417167825 */ /* 0x000fc800078e0012 */
[----:B------:R-:W-:Y:S02]  /*04d0*/  IMAD.WIDE.U32 R18, R27, 0x4, R18 ;  /* 0x000000041b127825 */ /* 0x000fe400078e0012 */
[----:B------:R-:W3:Y:S02]  /*04e0*/  LDG.E R22, desc[UR6][R22.64] ;  /* 0x0000000616167981 */ /* 0x000ee4000c1e1900 */
[----:B------:R-:W-:Y:S02]  /*04f0*/  IMAD.WIDE.U32 R20, R7, 0x4, R20 ;  /* 0x0000000407147825 */ /* 0x000fe400078e0014 */
[----:B------:R-:W3:Y:S04]  /*0500*/  LDG.E R27, desc[UR6][R28.64] ;  /* 0x000000061c1b7981 */ /* 0x000ee8000c1e1900 */
[----:B------:R-:W5:Y:S04]  /*0510*/  LDG.E R18, desc[UR6][R18.64] ;  /* 0x0000000612127981 */ /* 0x000f68000c1e1900 */
[----:B------:R-:W5:Y:S01]  /*0520*/  LDG.E R20, desc[UR6][R20.64] ;  /* 0x0000000614147981 */ /* 0x000f62000c1e1900 */
[----:B------:R-:W-:-:S04]  /*0530*/  IADD3 R13, PT, PT, R13, 0x8, RZ ;  /* 0x000000080d0d7810 */ /* 0x000fc80007ffe0ff */
[----:B------:R-:W-:Y:S02]  /*0540*/  ISETP.NE.AND P1, PT, R13, RZ, PT ;  /* 0x000000ff0d00720c */ /* 0x000fe40003f25270 */
[----:B------:R-:W-:Y:S02]  /*0550*/  IADD3 R11, PT, PT, R11, 0x8, RZ ;  /* 0x000000080b0b7810 */ /* 0x000fe40007ffe0ff */
[C---:B------:R-:W-:Y:S02]  /*0560*/  LEA R2, R5.reuse, R2, 0x3 ;  /* 0x0000000205027211 */ /* 0x040fe400078e18ff */
[C---:B------:R-:W-:Y:S02]  /*0570*/  LEA R8, R5.reuse, R8, 0x3 ;  /* 0x0000000805087211 */ /* 0x040fe400078e18ff */
[C---:B------:R-:W-:Y:S02]  /*0580*/  LEA R10, R5.reuse, R10, 0x3 ;  /* 0x0000000a050a7211 */ /* 0x040fe400078e18ff */
[----:B------:R-:W-:-:S02]  /*0590*/  LEA R12, R5, R12, 0x3 ;  /* 0x0000000c050c7211 */ /* 0x000fc400078e18ff */
[C---:B------:R-:W-:Y:S02]  /*05a0*/  LEA R14, R5.reuse, R14, 0x3 ;  /* 0x0000000e050e7211 */ /* 0x040fe400078e18ff */
[C---:B------:R-:W-:Y:S02]  /*05b0*/  LEA R16, R5.reuse, R16, 0x3 ;  /* 0x0000001005107211 */ /* 0x040fe400078e18ff */
[C---:B------:R-:W-:Y:S02]  /*05c0*/  LEA R7, R5.reuse, R7, 0x3 ;  /* 0x0000000705077211 */ /* 0x040fe400078e18ff */
[----:B------:R-:W-:Y:S01]  /*05d0*/  LEA R9, R5, R9, 0x3 ;  /* 0x0000000905097211 */ /* 0x000fe200078e18ff */
[----:B----4-:R-:W-:-:S04]  /*05e0*/  FFMA R26, R26, R25, R15 ;  /* 0x000000191a1a7223 */ /* 0x010fc8000000000f */
[----:B--2---:R-:W-:-:S04]  /*05f0*/  FFMA R17, R17, R24, R26 ;  /* 0x0000001811117223 */ /* 0x004fc8000000001a */
[----:B---3--:R-:W-:-:S04]  /*0600*/  FFMA R17, R22, R27, R17 ;  /* 0x0000001b16117223 */ /* 0x008fc80000000011 */
[----:B-----5:R-:W-:Y:S01]  /*0610*/  FFMA R15, R18, R20, R17 ;  /* 0x00000014120f7223 */ /* 0x020fe20000000011 */
[----:B------:R-:W-:Y:S06]  /*0620*/  @P1 BRA `(.L_x_19) ;  /* 0xfffffffc000c1947 */ /* 0x000fec000383ffff */
.L_x_18:
[----:B------:R-:W-:Y:S05]  /*0630*/  @!P0 BRA `(.L_x_17) ;  /* 0x0000000400048947 */ /* 0x000fea0003800000 */
[----:B------:R-:W-:Y:S02]  /*0640*/  ISETP.GE.U32.AND P0, PT, R4, 0x4, PT ;  /* 0x000000040400780c */ /* 0x000fe40003f06070 */
[----:B------:R-:W-:-:S04]  /*0650*/  LOP3.LUT R7, R5, 0x3, RZ, 0xc0, !PT ;  /* 0x0000000305077812 */ /* 0x000fc800078ec0ff */
[----:B------:R-:W-:-:S07]  /*0660*/  ISETP.NE.AND P1, PT, R7, RZ, PT ;  /* 0x000000ff0700720c */ /* 0x000fce0003f25270 */
[----:B------:R-:W-:Y:S06]  /*0670*/  @!P0 BRA `(.L_x_20) ;  /* 0x00000000007c8947 */ /* 0x000fec0003800000 */
[----:B------:R-:W0:Y:S01]  /*0680*/  LDC.64 R8, c[0x0][0x398] ;  /* 0x0000e600ff087b82 */ /* 0x000e220000000a00 */
[-C--:B------:R-:W-:Y:S02]  /*0690*/  IMAD R13, R3, R5.reuse, R6 ;  /* 0x00000005030d7224 */ /* 0x080fe400078e0206 */
[----:B------:R-:W-:-:S03]  /*06a0*/  IMAD R4, R6, R5, R0 ;  /* 0x0000000506047224 */ /* 0x000fc600078e0200 */
[C---:B------:R-:W-:Y:S02]  /*06b0*/  IADD3 R23, PT, PT, R13.reuse, 0x1, RZ ;  /* 0x000000010d177810 */ /* 0x040fe40007ffe0ff */
[----:B------:R-:W1:Y:S01]  /*06c0*/  LDC.64 R10, c[0x0][0x390] ;  /* 0x0000e400ff0a7b82 */ /* 0x000e620000000a00 */
[C---:B------:R-:W-:Y:S02]  /*06d0*/  IADD3 R17, PT, PT, R13.reuse, 0x2, RZ ;  /* 0x000000020d117810 */ /* 0x040fe40007ffe0ff */
[----:B------:R-:W-:Y:S01]  /*06e0*/  IADD3 R27, PT, PT, R13, 0x3, RZ ;  /* 0x000000030d1b7810 */ /* 0x000fe20007ffe0ff */
[C---:B0-----:R-:W-:Y:S01]  /*06f0*/  IMAD.WIDE.U32 R20, R4.reuse, 0x4, R8 ;  /* 0x0000000404147825 */ /* 0x041fe200078e0008 */
[----:B------:R-:W-:-:S04]  /*0700*/  IADD3 R4, PT, PT, R4, R5, RZ ;  /* 0x0000000504047210 */ /* 0x000fc80007ffe0ff */
[CC--:B------:R-:W-:Y:S01]  /*0710*/  IADD3 R12, PT, PT, R4.reuse, R5.reuse, RZ ;  /* 0x00000005040c7210 */ /* 0x0c0fe20007ffe0ff */
[--C-:B-1----:R-:W-:Y:S01]  /*0720*/  IMAD.WIDE.U32 R24, R13, 0x4, R10.reuse ;  /* 0x000000040d187825 */ /* 0x102fe200078e000a */
[----:B------:R-:W2:Y:S03]  /*0730*/  LDG.E R20, desc[UR6][R20.64] ;  /* 0x0000000614147981 */ /* 0x000ea6000c1e1900 */
[----:B------:R-:W-:Y:S01]  /*0740*/  IMAD.WIDE.U32 R22, R23, 0x4, R10 ;  /* 0x0000000417167825 */ /* 0x000fe200078e000a */
[----:B------:R-:W2:Y:S03]  /*0750*/  LDG.E R2, desc[UR6][R24.64] ;  /* 0x0000000618027981 */ /* 0x000ea6000c1e1900 */
[----:B------:R-:W-:Y:S01]  /*0760*/  IMAD.WIDE.U32 R18, R4, 0x4, R8 ;  /* 0x0000000404127825 */ /* 0x000fe200078e0008 */
[----:B------:R-:W-:Y:S01]  /*0770*/  IADD3 R29, PT, PT, R12, R5, RZ ;  /* 0x000000050c1d7210 */ /* 0x000fe20007ffe0ff */
[----:B------:R-:W3:Y:S02]  /*0780*/  LDG.E R22, desc[UR6][R22.64] ;  /* 0x0000000616167981 */ /* 0x000ee4000c1e1900 */
[----:B------:R-:W-:-:S02]  /*0790*/  IMAD.WIDE.U32 R16, R17, 0x4, R10 ;  /* 0x0000000411107825 */ /* 0x000fc400078e000a */
[----:B------:R-:W3:Y:S02]  /*07a0*/  LDG.E R18, desc[UR6][R18.64] ;  /* 0x0000000612127981 */ /* 0x000ee4000c1e1900 */
[----:B------:R-:W-:Y:S02]  /*07b0*/  IMAD.WIDE.U32 R12, R12, 0x4, R8 ;  /* 0x000000040c0c7825 */ /* 0x000fe400078e0008 */
[----:B------:R-:W4:Y:S02]  /*07c0*/  LDG.E R16, desc[UR6][R16.64] ;  /* 0x0000000610107981 */ /* 0x000f24000c1e1900 */
[----:B------:R-:W-:Y:S02]  /*07d0*/  IMAD.WIDE.U32 R10, R27, 0x4, R10 ;  /* 0x000000041b0a7825 */ /* 0x000fe400078e000a */
[----:B------:R-:W4:Y:S02]  /*07e0*/  LDG.E R12, desc[UR6][R12.64] ;  /* 0x000000060c0c7981 */ /* 0x000f24000c1e1900 */
[----:B------:R-:W-:-:S02]  /*07f0*/  IMAD.WIDE.U32 R8, R29, 0x4, R8 ;  /* 0x000000041d087825 */ /* 0x000fc400078e0008 */
[----:B------:R-:W5:Y:S04]  /*0800*/  LDG.E R10, desc[UR6][R10.64] ;  /* 0x000000060a0a7981 */ /* 0x000f68000c1e1900 */
[----:B------:R-:W5:Y:S01]  /*0810*/  LDG.E R8, desc[UR6][R8.64] ;  /* 0x0000000608087981 */ /* 0x000f62000c1e1900 */
[----:B------:R-:W-:Y:S01]  /*0820*/  IADD3 R6, PT, PT, R6, 0x4, RZ ;  /* 0x0000000406067810 */ /* 0x000fe20007ffe0ff */
[----:B--2---:R-:W-:-:S04]  /*0830*/  FFMA R15, R2, R20, R15 ;  /* 0x00000014020f7223 */ /* 0x004fc8000000000f */
[----:B---3--:R-:W-:-:S04]  /*0840*/  FFMA R15, R22, R18, R15 ;  /* 0x00000012160f7223 */ /* 0x008fc8000000000f */
[----:B----4-:R-:W-:-:S04]  /*0850*/  FFMA R15, R16, R12, R15 ;  /* 0x0000000c100f7223 */ /* 0x010fc8000000000f */
[----:B-----5:R-:W-:-:S07]  /*0860*/  FFMA R15, R10, R8, R15 ;  /* 0x000000080a0f7223 */ /* 0x020fce000000000f */
.L_x_20:
[----:B------:R-:W-:Y:S05]  /*0870*/  @!P1 BRA `(.L_x_17) ;  /* 0x0000000000749947 */ /* 0x000fea0003800000 */
[----:B------:R-:W0:Y:S01]  /*0880*/  LDC.64 R18, c[0x0][0x390] ;  /* 0x0000e400ff127b82 */ /* 0x000e220000000a00 */
[----:B------:R-:W-:Y:S02]  /*0890*/  ISETP.NE.AND P0, PT, R7, 0x1, PT ;  /* 0x000000010700780c */ /* 0x000fe40003f05270 */
[----:B------:R-:W-:-:S04]  /*08a0*/  LOP3.LUT R2, R5, 0x1, RZ, 0xc0, !PT ;  /* 0x0000000105027812 */ /* 0x000fc800078ec0ff */
[----:B------:R-:W-:Y:S01]  /*08b0*/  ISETP.NE.U32.AND P1, PT, R2, 0x1, PT ;  /* 0x000000010200780c */ /* 0x000fe20003f25070 */
[----:B------:R-:W1:Y:S06]  /*08c0*/  LDC.64 R12, c[0x0][0x398] ;  /* 0x0000e600ff0c7b82 */ /* 0x000e6c0000000a00 */
[-C--:B------:R-:W-:Y:S02]  /*08d0*/  @P0 IMAD R7, R3, R5.reuse, R6 ;  /* 0x0000000503070224 */ /* 0x080fe400078e0206 */
[----:B------:R-:W2:Y:S01]  /*08e0*/  LDC.64 R10, c[0x0][0x390] ;  /* 0x0000e400ff0a7b82 */ /* 0x000ea20000000a00 */
[C---:B------:R-:W-:Y:S01]  /*08f0*/  @P0 IMAD R16, R6.reuse, R5, R0 ;  /* 0x0000000506100224 */ /* 0x040fe200078e0200 */
[----:B------:R-:W-:-:S04]  /*0900*/  @P0 IADD3 R6, PT, PT, R6, 0x2, RZ ;  /* 0x0000000206060810 */ /* 0x000fc80007ffe0ff */
[----:B------:R-:W-:Y:S02]  /*0910*/  @P0 IADD3 R23, PT, PT, R16, R5, RZ ;  /* 0x0000000510170210 */ /* 0x000fe40007ffe0ff */
[----:B------:R-:W3:Y:S01]  /*0920*/  LDC.64 R8, c[0x0][0x398] ;  /* 0x0000e600ff087b82 */ /* 0x000ee20000000a00 */
[C---:B0-----:R-:W-:Y:S01]  /*0930*/  @P0 IMAD.WIDE.U32 R20, R7.reuse, 0x4, R18 ;  /* 0x0000000407140825 */ /* 0x041fe200078e0012 */
[----:B------:R-:W-:-:S04]  /*0940*/  @P0 IADD3 R7, PT, PT, R7, 0x1, RZ ;  /* 0x0000000107070810 */ /* 0x000fc80007ffe0ff */
[----:B------:R-:W4:Y:S01]  /*0950*/  @P0 LDG.E R2, desc[UR6][R20.64] ;  /* 0x0000000614020981 */ /* 0x000f22000c1e1900 */
[----:B------:R-:W-:-:S04]  /*0960*/  @P0 IMAD.WIDE.U32 R18, R7, 0x4, R18 ;  /* 0x0000000407120825 */ /* 0x000fc800078e0012 */
[--C-:B-1----:R-:W-:Y:S02]  /*0970*/  @P0 IMAD.WIDE.U32 R16, R16, 0x4, R12.reuse ;  /* 0x0000000410100825 */ /* 0x102fe400078e000c */
[----:B------:R-:W5:Y:S02]  /*0980*/  @P0 LDG.E R19, desc[UR6][R18.64] ;  /* 0x0000000612130981 */ /* 0x000f64000c1e1900 */
[----:B------:R-:W-:Y:S02]  /*0990*/  @P0 IMAD.WIDE.U32 R12, R23, 0x4, R12 ;  /* 0x00000004170c0825 */ /* 0x000fe400078e000c */
[----:B------:R-:W4:Y:S02]  /*09a0*/  @P0 LDG.E R16, desc[UR6][R16.64] ;  /* 0x0000000610100981 */ /* 0x000f24000c1e1900 */
[-C--:B------:R-:W-:Y:S02]  /*09b0*/  @!P1 IMAD R7, R3, R5.reuse, R6 ;  /* 0x0000000503079224 */ /* 0x080fe400078e0206 */
[----:B------:R-:W-:Y:S01]  /*09c0*/  @!P1 IMAD R23, R6, R5, R0 ;  /* 0x0000000506179224 */ /* 0x000fe200078e0200 */
[----:B------:R-:W5:Y:S01]  /*09d0*/  @P0 LDG.E R12, desc[UR6][R12.64] ;  /* 0x000000060c0c0981 */ /* 0x000f62000c1e1900 */
[----:B--2---:R-:W-:-:S04]  /*09e0*/  @!P1 IMAD.WIDE.U32 R10, R7, 0x4, R10 ;  /* 0x00000004070a9825 */ /* 0x004fc800078e000a */
[----:B---3--:R-:W-:Y:S02]  /*09f0*/  @!P1 IMAD.WIDE.U32 R8, R23, 0x4, R8 ;  /* 0x0000000417089825 */ /* 0x008fe400078e0008 */
[----:B------:R-:W2:Y:S04]  /*0a00*/  @!P1 LDG.E R10, desc[UR6][R10.64] ;  /* 0x000000060a0a9981 */ /* 0x000ea8000c1e1900 */
[----:B------:R-:W2:Y:S01]  /*0a10*/  @!P1 LDG.E R8, desc[UR6][R8.64] ;  /* 0x0000000608089981 */ /* 0x000ea2000c1e1900 */
[----:B----4-:R-:W-:-:S04]  /*0a20*/  @P0 FFMA R2, R2, R16, R15 ;  /* 0x0000001002020223 */ /* 0x010fc8000000000f */
[----:B-----5:R-:W-:-:S04]  /*0a30*/  @P0 FFMA R15, R19, R12, R2 ;  /* 0x0000000c130f0223 */ /* 0x020fc80000000002 */
[----:B--2---:R-:W-:-:S07]  /*0a40*/  @!P1 FFMA R15, R10, R8, R15 ;  /* 0x000000080a0f9223 */ /* 0x004fce000000000f */
.L_x_17:
[----:B------:R-:W0:Y:S01]  /*0a50*/  LDC.64 R6, c[0x0][0x3a0] ;  /* 0x0000e800ff067b82 */ /* 0x000e220000000a00 */
[----:B------:R-:W-:-:S04]  /*0a60*/  IMAD R3, R3, R5, R0 ;  /* 0x0000000503037224 */ /* 0x000fc800078e0200 */
[----:B0-----:R-:W-:-:S05]  /*0a70*/  IMAD.WIDE.U32 R2, R3, 0x4, R6 ;  /* 0x0000000403027825 */ /* 0x001fca00078e0006 */
[----:B------:R-:W-:Y:S01]  /*0a80*/  STG.E desc[UR6][R2.64], R15 ;  /* 0x0000000f02007986 */ /* 0x000fe2000c101906 */
[----:B------:R-:W-:Y:S05]  /*0a90*/  EXIT ;  /* 0x000000000000794d */ /* 0x000fea0003800000 */
.L_x_21:
        /* <DEDUP_REMOVED lines=14> */
.L_x_24:


//--------------------- .nv.shared.reserved.0     --------------------------
	.section	.nv.shared.reserved.0,"aw",@nobits
	.weak		__nv_reservedSMEM_offset_0_alias
	.size		__nv_reservedSMEM_offset_0_alias, 0, 64
	.other		__nv_reservedSMEM_offset_0_alias,@"STO_CUDA_RESERVED_SHARED STV_DEFAULT"
__nv_reservedSMEM_offset_0_alias:
	.zero		0
	.zero		64


//--------------------- .nv.constant0._Z30matrixMulKernel_1thread1columniiiPKfS0_Pf --------------------------
	.section	.nv.constant0._Z30matrixMulKernel_1thread1columniiiPKfS0_Pf,"a",@progbits
	.sectionflags	@""
	.align	4
.nv.constant0._Z30matrixMulKernel_1thread1columniiiPKfS0_Pf:
	.zero		936


//--------------------- .nv.constant0._Z27matrixMulKernel_1thread1rowiiiPKfS0_Pf --------------------------
	.section	.nv.constant0._Z27matrixMulKernel_1thread1rowiiiPKfS0_Pf,"a",@progbits
	.sectionflags	@""
	.align	4
.nv.constant0._Z27matrixMulKernel_1thread1rowiiiPKfS0_Pf:
	.zero		936


//--------------------- .nv.constant0._Z31matrixMulKernel_1thread1elementiiiPKfS0_Pf --------------------------
	.section	.nv.constant0._Z31matrixMulKernel_1thread1elementiiiPKfS0_Pf,"a",@progbits
	.sectionflags	@""
	.align	4
.nv.constant0._Z31matrixMulKernel_1thread1elementiiiPKfS0_Pf:
	.zero		936


//--------------------- SYMBOLS --------------------------

	.type		.nv.reservedSmem.offset0,@object
	.size		.nv.reservedSmem.offset0,0x4
